//
// Generated by NVIDIA NVVM Compiler
//
// Compiler Build ID: CL-36424714
// Cuda compilation tools, release 13.0, V13.0.88
// Based on NVVM 20.0.0
//

.version 9.0
.target sm_100
.address_size 64

	// .globl	_Z10gpu_phase1Piiiiiim
.extern .shared .align 16 .b8 shared_mem[];

.visible .entry _Z10gpu_phase1Piiiiiim(
	.param .u64 .ptr .align 1 _Z10gpu_phase1Piiiiiim_param_0,
	.param .u32 _Z10gpu_phase1Piiiiiim_param_1,
	.param .u32 _Z10gpu_phase1Piiiiiim_param_2,
	.param .u32 _Z10gpu_phase1Piiiiiim_param_3,
	.param .u32 _Z10gpu_phase1Piiiiiim_param_4,
	.param .u32 _Z10gpu_phase1Piiiiiim_param_5,
	.param .u64 _Z10gpu_phase1Piiiiiim_param_6
)
{
	.reg .pred 	%p<8>;
	.reg .b32 	%r<119>;
	.reg .b64 	%rd<5>;

	ld.param.u64 	%rd2, [_Z10gpu_phase1Piiiiiim_param_0];
	ld.param.u32 	%r37, [_Z10gpu_phase1Piiiiiim_param_1];
	ld.param.u32 	%r38, [_Z10gpu_phase1Piiiiiim_param_2];
	ld.param.u32 	%r39, [_Z10gpu_phase1Piiiiiim_param_3];
	ld.param.u32 	%r41, [_Z10gpu_phase1Piiiiiim_param_4];
	ld.param.u32 	%r40, [_Z10gpu_phase1Piiiiiim_param_5];
	ld.param.u32 	%r42, [_Z10gpu_phase1Piiiiiim_param_6];
	cvta.to.global.u64 	%rd3, %rd2;
	mov.u32 	%r1, %tid.y;
	mov.u32 	%r2, %tid.x;
	mad.lo.s32 	%r43, %r37, %r1, %r2;
	mov.u32 	%r3, %ctaid.x;
	add.s32 	%r4, %r39, %r3;
	mad.lo.s32 	%r44, %r4, %r37, %r2;
	mov.u32 	%r45, %ctaid.y;
	add.s32 	%r5, %r41, %r45;
	mad.lo.s32 	%r6, %r5, %r37, %r1;
	mad.lo.s32 	%r46, %r6, %r42, %r44;
	mul.wide.s32 	%rd4, %r46, 4;
	add.s64 	%rd1, %rd3, %rd4;
	ld.global.u32 	%r47, [%rd1];
	shl.b32 	%r48, %r43, 2;
	mov.u32 	%r49, shared_mem;
	add.s32 	%r7, %r49, %r48;
	st.shared.u32 	[%r7], %r47;
	bar.sync 	0;
	mul.lo.s32 	%r8, %r38, %r37;
	setp.lt.s32 	%p1, %r37, 1;
	setp.ge.s32 	%p2, %r8, %r40;
	or.pred  	%p3, %p1, %p2;
	@%p3 bra 	$L__BB0_7;
	add.s32 	%r50, %r8, %r37;
	min.s32 	%r9, %r50, %r40;
	add.s32 	%r51, %r8, 1;
	max.s32 	%r10, %r9, %r51;
	sub.s32 	%r52, %r10, %r8;
	and.b32  	%r11, %r52, 3;
	setp.eq.s32 	%p4, %r11, 0;
	mov.u32 	%r118, %r8;
	@%p4 bra 	$L__BB0_4;
	sub.s32 	%r53, %r6, %r8;
	mul.lo.s32 	%r54, %r37, %r53;
	shl.b32 	%r55, %r54, 2;
	add.s32 	%r114, %r49, %r55;
	sub.s32 	%r57, %r4, %r38;
	mul.lo.s32 	%r58, %r37, %r57;
	shl.b32 	%r59, %r58, 2;
	shl.b32 	%r60, %r2, 2;
	add.s32 	%r61, %r59, %r60;
	add.s32 	%r113, %r49, %r61;
	shl.b32 	%r14, %r37, 2;
	neg.s32 	%r112, %r11;
	add.s32 	%r118, %r8, %r11;
$L__BB0_3:
	.pragma "nounroll";
	ld.shared.u32 	%r62, [%r113];
	ld.shared.u32 	%r63, [%r114];
	add.s32 	%r64, %r63, %r62;
	ld.shared.u32 	%r65, [%r7];
	min.s32 	%r66, %r64, %r65;
	st.shared.u32 	[%r7], %r66;
	bar.sync 	0;
	add.s32 	%r114, %r114, 4;
	add.s32 	%r113, %r113, %r14;
	add.s32 	%r112, %r112, 1;
	setp.ne.s32 	%p5, %r112, 0;
	@%p5 bra 	$L__BB0_3;
$L__BB0_4:
	sub.s32 	%r67, %r8, %r10;
	setp.gt.u32 	%p6, %r67, -4;
	@%p6 bra 	$L__BB0_7;
	add.s32 	%r68, %r3, %r118;
	add.s32 	%r69, %r68, %r39;
	not.b32 	%r70, %r37;
	mad.lo.s32 	%r71, %r38, %r70, %r69;
	shl.b32 	%r72, %r71, 2;
	add.s32 	%r73, %r72, 4;
	mad.lo.s32 	%r24, %r37, %r73, %r49;
	shl.b32 	%r117, %r2, 2;
	shl.b32 	%r26, %r37, 4;
	add.s32 	%r75, %r72, 8;
	mad.lo.s32 	%r27, %r37, %r75, %r49;
	add.s32 	%r76, %r72, 12;
	mad.lo.s32 	%r28, %r37, %r76, %r49;
	mul.lo.s32 	%r77, %r37, %r71;
	shl.b32 	%r78, %r77, 2;
	add.s32 	%r29, %r49, %r78;
	sub.s32 	%r79, %r5, %r38;
	mad.lo.s32 	%r80, %r37, %r79, %r1;
	sub.s32 	%r81, %r80, %r38;
	mul.lo.s32 	%r82, %r37, %r81;
	shl.b32 	%r83, %r82, 2;
	shl.b32 	%r84, %r118, 2;
	add.s32 	%r85, %r83, %r84;
	add.s32 	%r86, %r85, %r49;
	add.s32 	%r116, %r86, 8;
$L__BB0_6:
	add.s32 	%r87, %r29, %r117;
	ld.shared.u32 	%r88, [%r87];
	ld.shared.u32 	%r89, [%r116+-8];
	add.s32 	%r90, %r89, %r88;
	ld.shared.u32 	%r91, [%r7];
	min.s32 	%r92, %r90, %r91;
	st.shared.u32 	[%r7], %r92;
	bar.sync 	0;
	add.s32 	%r93, %r24, %r117;
	ld.shared.u32 	%r94, [%r93];
	ld.shared.u32 	%r95, [%r116+-4];
	add.s32 	%r96, %r95, %r94;
	ld.shared.u32 	%r97, [%r7];
	min.s32 	%r98, %r96, %r97;
	st.shared.u32 	[%r7], %r98;
	bar.sync 	0;
	add.s32 	%r99, %r27, %r117;
	ld.shared.u32 	%r100, [%r99];
	ld.shared.u32 	%r101, [%r116];
	add.s32 	%r102, %r101, %r100;
	ld.shared.u32 	%r103, [%r7];
	min.s32 	%r104, %r102, %r103;
	st.shared.u32 	[%r7], %r104;
	bar.sync 	0;
	add.s32 	%r105, %r28, %r117;
	ld.shared.u32 	%r106, [%r105];
	ld.shared.u32 	%r107, [%r116+4];
	add.s32 	%r108, %r107, %r106;
	ld.shared.u32 	%r109, [%r7];
	min.s32 	%r110, %r108, %r109;
	st.shared.u32 	[%r7], %r110;
	bar.sync 	0;
	add.s32 	%r118, %r118, 4;
	add.s32 	%r117, %r117, %r26;
	add.s32 	%r116, %r116, 16;
	setp.lt.s32 	%p7, %r118, %r9;
	@%p7 bra 	$L__BB0_6;
$L__BB0_7:
	ld.shared.u32 	%r111, [%r7];
	st.global.u32 	[%rd1], %r111;
	ret;

}
	// .globl	_Z10gpu_phase2Piiiiiiim
.visible .entry _Z10gpu_phase2Piiiiiiim(
	.param .u64 .ptr .align 1 _Z10gpu_phase2Piiiiiiim_param_0,
	.param .u32 _Z10gpu_phase2Piiiiiiim_param_1,
	.param .u32 _Z10gpu_phase2Piiiiiiim_param_2,
	.param .u32 _Z10gpu_phase2Piiiiiiim_param_3,
	.param .u32 _Z10gpu_phase2Piiiiiiim_param_4,
	.param .u32 _Z10gpu_phase2Piiiiiiim_param_5,
	.param .u32 _Z10gpu_phase2Piiiiiiim_param_6,
	.param .u64 _Z10gpu_phase2Piiiiiiim_param_7
)
{
	.reg .pred 	%p<13>;
	.reg .b32 	%r<210>;
	.reg .b64 	%rd<7>;

	ld.param.u64 	%rd2, [_Z10gpu_phase2Piiiiiiim_param_0];
	ld.param.u32 	%r64, [_Z10gpu_phase2Piiiiiiim_param_1];
	ld.param.u32 	%r65, [_Z10gpu_phase2Piiiiiiim_param_2];
	ld.param.u32 	%r66, [_Z10gpu_phase2Piiiiiiim_param_3];
	ld.param.u32 	%r69, [_Z10gpu_phase2Piiiiiiim_param_4];
	ld.param.u32 	%r67, [_Z10gpu_phase2Piiiiiiim_param_5];
	ld.param.u32 	%r68, [_Z10gpu_phase2Piiiiiiim_param_6];
	ld.param.u32 	%r70, [_Z10gpu_phase2Piiiiiiim_param_7];
	cvta.to.global.u64 	%rd3, %rd2;
	mov.u32 	%r1, %tid.y;
	mov.u32 	%r2, %tid.x;
	mad.lo.s32 	%r71, %r64, %r1, %r2;
	mov.u32 	%r3, %ctaid.x;
	add.s32 	%r4, %r66, %r3;
	mov.u32 	%r72, %ctaid.y;
	add.s32 	%r5, %r69, %r72;
	mad.lo.s32 	%r73, %r4, %r64, %r2;
	mad.lo.s32 	%r6, %r5, %r64, %r1;
	mad.lo.s32 	%r74, %r6, %r70, %r73;
	mul.wide.s32 	%rd4, %r74, 4;
	add.s64 	%rd1, %rd3, %rd4;
	ld.global.u32 	%r75, [%rd1];
	mul.lo.s32 	%r7, %r64, %r64;
	add.s32 	%r76, %r71, %r7;
	shl.b32 	%r77, %r76, 2;
	mov.u32 	%r204, shared_mem;
	add.s32 	%r8, %r204, %r77;
	st.shared.u32 	[%r8], %r75;
	mul.lo.s32 	%r9, %r65, %r64;
	add.s32 	%r79, %r9, %r1;
	add.s32 	%r80, %r9, %r2;
	mad.lo.s32 	%r81, %r79, %r70, %r80;
	mul.wide.u32 	%rd5, %r81, 4;
	add.s64 	%rd6, %rd3, %rd5;
	ld.global.u32 	%r82, [%rd6];
	shl.b32 	%r83, %r71, 2;
	add.s32 	%r84, %r204, %r83;
	st.shared.u32 	[%r84], %r82;
	bar.sync 	0;
	setp.lt.s32 	%p1, %r64, 1;
	setp.ge.s32 	%p2, %r9, %r67;
	or.pred  	%p3, %p1, %p2;
	@%p3 bra 	$L__BB1_22;
	add.s32 	%r85, %r9, %r64;
	min.s32 	%r10, %r85, %r67;
	add.s32 	%r86, %r9, 1;
	max.s32 	%r11, %r10, %r86;
	sub.s32 	%r87, %r11, %r9;
	and.b32  	%r12, %r87, 3;
	setp.eq.s32 	%p4, %r12, 0;
	mov.u32 	%r205, %r9;
	@%p4 bra 	$L__BB1_7;
	add.s32 	%r88, %r1, %r65;
	add.s32 	%r89, %r88, %r64;
	sub.s32 	%r90, %r89, %r4;
	mul.lo.s32 	%r91, %r64, %r90;
	shl.b32 	%r92, %r91, 2;
	add.s32 	%r199, %r204, %r92;
	sub.s32 	%r94, %r4, %r65;
	mul.lo.s32 	%r95, %r64, %r94;
	shl.b32 	%r14, %r95, 2;
	shl.b32 	%r96, %r2, 2;
	add.s32 	%r198, %r204, %r96;
	shl.b32 	%r16, %r64, 2;
	sub.s32 	%r97, %r5, %r65;
	mad.lo.s32 	%r98, %r64, %r97, %r1;
	mul.lo.s32 	%r99, %r64, %r98;
	shl.b32 	%r100, %r99, 2;
	add.s32 	%r197, %r204, %r100;
	sub.s32 	%r101, %r65, %r5;
	mad.lo.s32 	%r102, %r7, %r101, %r7;
	shl.b32 	%r18, %r102, 2;
	neg.s32 	%r196, %r12;
	add.s32 	%r205, %r9, %r12;
$L__BB1_3:
	.pragma "nounroll";
	setp.eq.s32 	%p5, %r68, 1;
	@%p5 bra 	$L__BB1_5;
	add.s32 	%r103, %r198, %r18;
	ld.shared.u32 	%r104, [%r103];
	ld.shared.u32 	%r105, [%r197];
	add.s32 	%r106, %r105, %r104;
	ld.shared.u32 	%r107, [%r8];
	min.s32 	%r200, %r106, %r107;
	bra.uni 	$L__BB1_6;
$L__BB1_5:
	add.s32 	%r108, %r198, %r14;
	ld.shared.u32 	%r109, [%r108];
	ld.shared.u32 	%r110, [%r199];
	add.s32 	%r111, %r110, %r109;
	ld.shared.u32 	%r112, [%r8];
	min.s32 	%r200, %r111, %r112;
$L__BB1_6:
	st.shared.u32 	[%r8], %r200;
	bar.sync 	0;
	add.s32 	%r199, %r199, 4;
	add.s32 	%r198, %r198, %r16;
	add.s32 	%r197, %r197, 4;
	add.s32 	%r196, %r196, 1;
	setp.ne.s32 	%p6, %r196, 0;
	@%p6 bra 	$L__BB1_3;
$L__BB1_7:
	sub.s32 	%r113, %r9, %r11;
	setp.gt.u32 	%p7, %r113, -4;
	@%p7 bra 	$L__BB1_22;
	sub.s32 	%r115, 1, %r5;
	mad.lo.s32 	%r116, %r64, %r115, %r205;
	add.s32 	%r117, %r116, 3;
	mul.lo.s32 	%r118, %r64, %r117;
	shl.b32 	%r119, %r118, 2;
	shl.b32 	%r120, %r2, 2;
	add.s32 	%r33, %r119, %r120;
	shl.b32 	%r34, %r64, 4;
	add.s32 	%r121, %r3, %r205;
	add.s32 	%r122, %r121, %r66;
	not.b32 	%r123, %r64;
	mad.lo.s32 	%r124, %r65, %r123, %r122;
	add.s32 	%r125, %r124, 3;
	mul.lo.s32 	%r126, %r64, %r125;
	shl.b32 	%r127, %r126, 2;
	add.s32 	%r35, %r127, %r120;
	add.s32 	%r128, %r116, 2;
	mul.lo.s32 	%r129, %r64, %r128;
	shl.b32 	%r130, %r129, 2;
	add.s32 	%r36, %r130, %r120;
	add.s32 	%r131, %r124, 2;
	mul.lo.s32 	%r132, %r64, %r131;
	shl.b32 	%r133, %r132, 2;
	add.s32 	%r37, %r133, %r120;
	mul.lo.s32 	%r134, %r64, %r116;
	shl.b32 	%r135, %r134, 2;
	add.s32 	%r38, %r135, %r120;
	mul.lo.s32 	%r136, %r64, %r124;
	add.s32 	%r137, %r136, %r64;
	shl.b32 	%r138, %r137, 2;
	add.s32 	%r39, %r138, %r120;
	add.s32 	%r139, %r134, %r64;
	shl.b32 	%r140, %r139, 2;
	add.s32 	%r40, %r140, %r120;
	shl.b32 	%r141, %r136, 2;
	add.s32 	%r41, %r141, %r120;
	add.s32 	%r142, %r1, %r64;
	sub.s32 	%r143, %r142, %r4;
	mul.lo.s32 	%r144, %r64, %r143;
	shl.b32 	%r145, %r144, 2;
	shl.b32 	%r146, %r205, 2;
	add.s32 	%r147, %r145, %r146;
	add.s32 	%r148, %r147, %r204;
	add.s32 	%r203, %r148, 8;
	add.s32 	%r149, %r9, %r65;
	sub.s32 	%r150, %r6, %r149;
	mul.lo.s32 	%r151, %r64, %r150;
	shl.b32 	%r152, %r151, 2;
	add.s32 	%r153, %r152, %r146;
	add.s32 	%r154, %r153, %r204;
	add.s32 	%r202, %r154, 8;
$L__BB1_9:
	setp.ne.s32 	%p8, %r68, 1;
	@%p8 bra 	$L__BB1_11;
	add.s32 	%r160, %r204, %r41;
	ld.shared.u32 	%r161, [%r160];
	ld.shared.u32 	%r162, [%r203+-8];
	add.s32 	%r163, %r162, %r161;
	ld.shared.u32 	%r164, [%r8];
	min.s32 	%r206, %r163, %r164;
	bra.uni 	$L__BB1_12;
$L__BB1_11:
	add.s32 	%r155, %r204, %r38;
	ld.shared.u32 	%r156, [%r155];
	ld.shared.u32 	%r157, [%r202+-8];
	add.s32 	%r158, %r157, %r156;
	ld.shared.u32 	%r159, [%r8];
	min.s32 	%r206, %r158, %r159;
$L__BB1_12:
	setp.eq.s32 	%p9, %r68, 1;
	st.shared.u32 	[%r8], %r206;
	bar.sync 	0;
	@%p9 bra 	$L__BB1_14;
	add.s32 	%r165, %r204, %r40;
	ld.shared.u32 	%r166, [%r165];
	ld.shared.u32 	%r167, [%r202+-4];
	add.s32 	%r168, %r167, %r166;
	ld.shared.u32 	%r169, [%r8];
	min.s32 	%r207, %r168, %r169;
	bra.uni 	$L__BB1_15;
$L__BB1_14:
	add.s32 	%r170, %r204, %r39;
	ld.shared.u32 	%r171, [%r170];
	ld.shared.u32 	%r172, [%r203+-4];
	add.s32 	%r173, %r172, %r171;
	ld.shared.u32 	%r174, [%r8];
	min.s32 	%r207, %r173, %r174;
$L__BB1_15:
	setp.eq.s32 	%p10, %r68, 1;
	st.shared.u32 	[%r8], %r207;
	bar.sync 	0;
	@%p10 bra 	$L__BB1_17;
	add.s32 	%r175, %r204, %r36;
	ld.shared.u32 	%r176, [%r175];
	ld.shared.u32 	%r177, [%r202];
	add.s32 	%r178, %r177, %r176;
	ld.shared.u32 	%r179, [%r8];
	min.s32 	%r208, %r178, %r179;
	bra.uni 	$L__BB1_18;
$L__BB1_17:
	add.s32 	%r180, %r204, %r37;
	ld.shared.u32 	%r181, [%r180];
	ld.shared.u32 	%r182, [%r203];
	add.s32 	%r183, %r182, %r181;
	ld.shared.u32 	%r184, [%r8];
	min.s32 	%r208, %r183, %r184;
$L__BB1_18:
	setp.eq.s32 	%p11, %r68, 1;
	st.shared.u32 	[%r8], %r208;
	bar.sync 	0;
	@%p11 bra 	$L__BB1_20;
	add.s32 	%r185, %r204, %r33;
	ld.shared.u32 	%r186, [%r185];
	ld.shared.u32 	%r187, [%r202+4];
	add.s32 	%r188, %r187, %r186;
	ld.shared.u32 	%r189, [%r8];
	min.s32 	%r209, %r188, %r189;
	bra.uni 	$L__BB1_21;
$L__BB1_20:
	add.s32 	%r190, %r204, %r35;
	ld.shared.u32 	%r191, [%r190];
	ld.shared.u32 	%r192, [%r203+4];
	add.s32 	%r193, %r192, %r191;
	ld.shared.u32 	%r194, [%r8];
	min.s32 	%r209, %r193, %r194;
$L__BB1_21:
	st.shared.u32 	[%r8], %r209;
	bar.sync 	0;
	add.s32 	%r205, %r205, 4;
	add.s32 	%r204, %r204, %r34;
	add.s32 	%r203, %r203, 16;
	add.s32 	%r202, %r202, 16;
	setp.lt.s32 	%p12, %r205, %r10;
	@%p12 bra 	$L__BB1_9;
$L__BB1_22:
	ld.shared.u32 	%r195, [%r8];
	st.global.u32 	[%rd1], %r195;
	ret;

}
	// .globl	_Z10gpu_phase3Piiiiiim
.visible .entry _Z10gpu_phase3Piiiiiim(
	.param .u64 .ptr .align 1 _Z10gpu_phase3Piiiiiim_param_0,
	.param .u32 _Z10gpu_phase3Piiiiiim_param_1,
	.param .u32 _Z10gpu_phase3Piiiiiim_param_2,
	.param .u32 _Z10gpu_phase3Piiiiiim_param_3,
	.param .u32 _Z10gpu_phase3Piiiiiim_param_4,
	.param .u32 _Z10gpu_phase3Piiiiiim_param_5,
	.param .u64 _Z10gpu_phase3Piiiiiim_param_6
)
{
	.reg .pred 	%p<8>;
	.reg .b32 	%r<127>;
	.reg .b64 	%rd<19>;

	ld.param.u64 	%rd2, [_Z10gpu_phase3Piiiiiim_param_0];
	ld.param.u32 	%r42, [_Z10gpu_phase3Piiiiiim_param_1];
	ld.param.u32 	%r43, [_Z10gpu_phase3Piiiiiim_param_2];
	ld.param.u32 	%r45, [_Z10gpu_phase3Piiiiiim_param_3];
	ld.param.u32 	%r46, [_Z10gpu_phase3Piiiiiim_param_4];
	ld.param.u32 	%r44, [_Z10gpu_phase3Piiiiiim_param_5];
	ld.param.u64 	%rd3, [_Z10gpu_phase3Piiiiiim_param_6];
	cvta.to.global.u64 	%rd4, %rd2;
	mov.u32 	%r1, %tid.y;
	mov.u32 	%r2, %tid.x;
	mad.lo.s32 	%r47, %r42, %r1, %r2;
	mov.u32 	%r48, %ctaid.x;
	add.s32 	%r49, %r45, %r48;
	mov.u32 	%r50, %ctaid.y;
	add.s32 	%r51, %r46, %r50;
	mad.lo.s32 	%r52, %r49, %r42, %r2;
	mad.lo.s32 	%r53, %r51, %r42, %r1;
	cvt.s64.s32 	%rd5, %r53;
	cvt.s64.s32 	%rd6, %r52;
	mad.lo.s64 	%rd7, %rd3, %rd5, %rd6;
	shl.b64 	%rd8, %rd7, 2;
	add.s64 	%rd1, %rd4, %rd8;
	ld.global.u32 	%r54, [%rd1];
	shl.b32 	%r55, %r47, 2;
	mov.u32 	%r56, shared_mem;
	add.s32 	%r3, %r56, %r55;
	st.shared.u32 	[%r3], %r54;
	cvt.u64.u32 	%rd9, %r53;
	mul.lo.s32 	%r4, %r43, %r42;
	add.s32 	%r57, %r4, %r2;
	cvt.u64.u32 	%rd10, %r57;
	mad.lo.s64 	%rd11, %rd3, %rd9, %rd10;
	shl.b64 	%rd12, %rd11, 2;
	add.s64 	%rd13, %rd4, %rd12;
	ld.global.u32 	%r58, [%rd13];
	mul.lo.s32 	%r5, %r42, %r42;
	shl.b32 	%r59, %r5, 2;
	add.s32 	%r60, %r3, %r59;
	st.shared.u32 	[%r60], %r58;
	add.s32 	%r61, %r4, %r1;
	cvt.u64.u32 	%rd14, %r61;
	cvt.u64.u32 	%rd15, %r52;
	mad.lo.s64 	%rd16, %rd3, %rd14, %rd15;
	shl.b64 	%rd17, %rd16, 2;
	add.s64 	%rd18, %rd4, %rd17;
	ld.global.u32 	%r62, [%rd18];
	add.s32 	%r63, %r60, %r59;
	st.shared.u32 	[%r63], %r62;
	bar.sync 	0;
	setp.lt.s32 	%p1, %r42, 1;
	setp.ge.s32 	%p2, %r4, %r44;
	ld.shared.u32 	%r126, [%r3];
	or.pred  	%p3, %p1, %p2;
	@%p3 bra 	$L__BB2_7;
	add.s32 	%r64, %r4, %r42;
	min.s32 	%r7, %r64, %r44;
	add.s32 	%r65, %r4, 1;
	max.s32 	%r8, %r7, %r65;
	sub.s32 	%r66, %r8, %r4;
	and.b32  	%r9, %r66, 3;
	setp.eq.s32 	%p4, %r9, 0;
	mov.u32 	%r121, %r4;
	@%p4 bra 	$L__BB2_4;
	add.s32 	%r67, %r1, %r42;
	mul.lo.s32 	%r68, %r42, %r67;
	shl.b32 	%r69, %r68, 2;
	add.s32 	%r117, %r56, %r69;
	shl.b32 	%r71, %r5, 3;
	shl.b32 	%r72, %r2, 2;
	add.s32 	%r73, %r71, %r72;
	add.s32 	%r116, %r56, %r73;
	shl.b32 	%r12, %r42, 2;
	neg.s32 	%r115, %r9;
	mov.u32 	%r121, %r4;
$L__BB2_3:
	.pragma "nounroll";
	ld.shared.u32 	%r74, [%r116];
	ld.shared.u32 	%r75, [%r117];
	add.s32 	%r76, %r75, %r74;
	min.s32 	%r126, %r126, %r76;
	st.shared.u32 	[%r3], %r126;
	add.s32 	%r121, %r121, 1;
	add.s32 	%r117, %r117, 4;
	add.s32 	%r116, %r116, %r12;
	add.s32 	%r115, %r115, 1;
	setp.ne.s32 	%p5, %r115, 0;
	@%p5 bra 	$L__BB2_3;
$L__BB2_4:
	sub.s32 	%r77, %r4, %r8;
	setp.gt.u32 	%p6, %r77, -4;
	@%p6 bra 	$L__BB2_7;
	sub.s32 	%r78, 2, %r43;
	mul.lo.s32 	%r79, %r42, %r78;
	add.s32 	%r80, %r121, %r79;
	mul.lo.s32 	%r81, %r42, %r80;
	shl.b32 	%r26, %r81, 2;
	shl.b32 	%r82, %r2, 2;
	add.s32 	%r123, %r56, %r82;
	shl.b32 	%r28, %r42, 4;
	shl.b32 	%r84, %r79, 2;
	shl.b32 	%r85, %r121, 2;
	add.s32 	%r86, %r84, %r85;
	add.s32 	%r87, %r86, 12;
	mul.lo.s32 	%r29, %r42, %r87;
	add.s32 	%r88, %r86, 8;
	mul.lo.s32 	%r30, %r42, %r88;
	add.s32 	%r89, %r1, %r42;
	sub.s32 	%r90, %r89, %r43;
	mul.lo.s32 	%r91, %r42, %r90;
	shl.b32 	%r92, %r91, 2;
	add.s32 	%r93, %r92, %r85;
	add.s32 	%r94, %r93, %r56;
	add.s32 	%r122, %r94, 8;
	add.s32 	%r95, %r86, 4;
	mul.lo.s32 	%r32, %r42, %r95;
$L__BB2_6:
	.pragma "nounroll";
	add.s32 	%r96, %r123, %r26;
	ld.shared.u32 	%r97, [%r96];
	ld.shared.u32 	%r98, [%r122+-8];
	add.s32 	%r99, %r98, %r97;
	min.s32 	%r100, %r126, %r99;
	st.shared.u32 	[%r3], %r100;
	add.s32 	%r101, %r123, %r32;
	ld.shared.u32 	%r102, [%r101];
	ld.shared.u32 	%r103, [%r122+-4];
	add.s32 	%r104, %r103, %r102;
	min.s32 	%r105, %r100, %r104;
	st.shared.u32 	[%r3], %r105;
	add.s32 	%r106, %r123, %r30;
	ld.shared.u32 	%r107, [%r106];
	ld.shared.u32 	%r108, [%r122];
	add.s32 	%r109, %r108, %r107;
	min.s32 	%r110, %r105, %r109;
	st.shared.u32 	[%r3], %r110;
	add.s32 	%r111, %r123, %r29;
	ld.shared.u32 	%r112, [%r111];
	ld.shared.u32 	%r113, [%r122+4];
	add.s32 	%r114, %r113, %r112;
	min.s32 	%r126, %r110, %r114;
	st.shared.u32 	[%r3], %r126;
	add.s32 	%r121, %r121, 4;
	add.s32 	%r123, %r123, %r28;
	add.s32 	%r122, %r122, 16;
	setp.lt.s32 	%p7, %r121, %r7;
	@%p7 bra 	$L__BB2_6;
$L__BB2_7:
	st.global.u32 	[%rd1], %r126;
	ret;

}


// ===== COMPILED SASS (sm_100) =====

	.target	sm_100

	.elftype	@"ET_EXEC"


//--------------------- .note.nv.tkinfo           --------------------------
	.section	.note.nv.tkinfo,"",@"SHT_NOTE"
	.sectionflags	@"SHF_NOTE_NV_TKINFO"
	.tkinfo
        /*0018*/ 	.word	0x00000002
        /*0030*/ 	.string	""
        /*0030*/ 	.string	"ptxas"
        /*0030*/ 	.string	"Cuda compilation tools, release 13.0, V13.0.88"
        /*0030*/ 	.string	"Build cuda_13.0.r13.0/compiler.36424714_0"
        /*0030*/ 	.string	"-arch sm_100 -m 64 "



//--------------------- .note.nv.cuinfo           --------------------------
	.section	.note.nv.cuinfo,"",@"SHT_NOTE"
	.sectionflags	@"SHF_NOTE_NV_CUINFO"
        /*0018*/ 	.short	0x0002
        /*001a*/ 	.short	0x0064
        /*001c*/ 	.short	0x0082
	.zero		2


//--------------------- .nv.info                  --------------------------
	.section	.nv.info,"",@"SHT_CUDA_INFO"
	.align	4


	//----- nvinfo : EIATTR_REGCOUNT
	.align		4
        /*0000*/ 	.byte	0x04, 0x2f
        /*0002*/ 	.short	(.L_1 - .L_0)
	.align		4
.L_0:
        /*0004*/ 	.word	index@(_Z10gpu_phase1Piiiiiim)
        /*0008*/ 	.word	0x00000012


	//----- nvinfo : EIATTR_FRAME_SIZE
	.align		4
.L_1:
        /*000c*/ 	.byte	0x04, 0x11
        /*000e*/ 	.short	(.L_3 - .L_2)
	.align		4
.L_2:
        /*0010*/ 	.word	index@(_Z10gpu_phase1Piiiiiim)
        /*0014*/ 	.word	0x00000000


	//----- nvinfo : EIATTR_REGCOUNT
	.align		4
.L_3:
        /*0018*/ 	.byte	0x04, 0x2f
        /*001a*/ 	.short	(.L_5 - .L_4)
	.align		4
.L_4:
        /*001c*/ 	.word	index@(_Z10gpu_phase2Piiiiiiim)
        /*0020*/ 	.word	0x0000001c


	//----- nvinfo : EIATTR_FRAME_SIZE
	.align		4
.L_5:
        /*0024*/ 	.byte	0x04, 0x11
        /*0026*/ 	.short	(.L_7 - .L_6)
	.align		4
.L_6:
        /*0028*/ 	.word	index@(_Z10gpu_phase2Piiiiiiim)
        /*002c*/ 	.word	0x00000000


	//----- nvinfo : EIATTR_REGCOUNT
	.align		4
.L_7:
        /*0030*/ 	.byte	0x04, 0x2f
        /*0032*/ 	.short	(.L_9 - .L_8)
	.align		4
.L_8:
        /*0034*/ 	.word	index@(_Z10gpu_phase3Piiiiiim)
        /*0038*/ 	.word	0x0000001a


	//----- nvinfo : EIATTR_FRAME_SIZE
	.align		4
.L_9:
        /*003c*/ 	.byte	0x04, 0x11
        /*003e*/ 	.short	(.L_11 - .L_10)
	.align		4
.L_10:
        /*0040*/ 	.word	index@(_Z10gpu_phase3Piiiiiim)
        /*0044*/ 	.word	0x00000000


	//----- nvinfo : EIATTR_MIN_STACK_SIZE
	.align		4
.L_11:
        /*0048*/ 	.byte	0x04, 0x12
        /*004a*/ 	.short	(.L_13 - .L_12)
	.align		4
.L_12:
        /*004c*/ 	.word	index@(_Z10gpu_phase3Piiiiiim)
        /*0050*/ 	.word	0x00000000


	//----- nvinfo : EIATTR_MIN_STACK_SIZE
	.align		4
.L_13:
        /*0054*/ 	.byte	0x04, 0x12
        /*0056*/ 	.short	(.L_15 - .L_14)
	.align		4
.L_14:
        /*0058*/ 	.word	index@(_Z10gpu_phase2Piiiiiiim)
        /*005c*/ 	.word	0x00000000


	//----- nvinfo : EIATTR_MIN_STACK_SIZE
	.align		4
.L_15:
        /*0060*/ 	.byte	0x04, 0x12
        /*0062*/ 	.short	(.L_17 - .L_16)
	.align		4
.L_16:
        /*0064*/ 	.word	index@(_Z10gpu_phase1Piiiiiim)
        /*0068*/ 	.word	0x00000000
.L_17:


//--------------------- .nv.compat                --------------------------
	.section	.nv.compat,"",@"SHT_CUDA_COMPAT_INFO"
	.align	4
        /*0000*/ 	.byte	0x02, 0x09, 0x00, 0x00, 0x02, 0x02, 0x01, 0x00, 0x02, 0x05, 0x05, 0x00, 0x03, 0x07, 0x01, 0x01
        /*0010*/ 	.byte	0x02, 0x03, 0x00, 0x00, 0x02, 0x06, 0x01, 0x00, 0x04, 0x0b, 0x08, 0x00, 0x09, 0x00, 0x00, 0x00
        /*0020*/ 	.byte	0x00, 0x00, 0x00, 0x00


//--------------------- .nv.info._Z10gpu_phase3Piiiiiim --------------------------
	.section	.nv.info._Z10gpu_phase3Piiiiiim,"",@"SHT_CUDA_INFO"
	.sectionflags	@""
	.align	4


	//----- nvinfo : EIATTR_CUDA_API_VERSION
	.align		4
        /*0000*/ 	.byte	0x04, 0x37
        /*0002*/ 	.short	(.L_19 - .L_18)
.L_18:
        /*0004*/ 	.word	0x00000082


	//----- nvinfo : EIATTR_KPARAM_INFO
	.align		4
.L_19:
        /*0008*/ 	.byte	0x04, 0x17
        /*000a*/ 	.short	(.L_21 - .L_20)
.L_20:
        /*000c*/ 	.word	0x00000000
        /*0010*/ 	.short	0x0006
        /*0012*/ 	.short	0x0020
        /*0014*/ 	.byte	0x00, 0xf0, 0x21, 0x00


	//----- nvinfo : EIATTR_KPARAM_INFO
	.align		4
.L_21:
        /*0018*/ 	.byte	0x04, 0x17
        /*001a*/ 	.short	(.L_23 - .L_22)
.L_22:
        /*001c*/ 	.word	0x00000000
        /*0020*/ 	.short	0x0005
        /*0022*/ 	.short	0x0018
        /*0024*/ 	.byte	0x00, 0xf0, 0x11, 0x00


	//----- nvinfo : EIATTR_KPARAM_INFO
	.align		4
.L_23:
        /*0028*/ 	.byte	0x04, 0x17
        /*002a*/ 	.short	(.L_25 - .L_24)
.L_24:
        /*002c*/ 	.word	0x00000000
        /*0030*/ 	.short	0x0004
        /*0032*/ 	.short	0x0014
        /*0034*/ 	.byte	0x00, 0xf0, 0x11, 0x00


	//----- nvinfo : EIATTR_KPARAM_INFO
	.align		4
.L_25:
        /*0038*/ 	.byte	0x04, 0x17
        /*003a*/ 	.short	(.L_27 - .L_26)
.L_26:
        /*003c*/ 	.word	0x00000000
        /*0040*/ 	.short	0x0003
        /*0042*/ 	.short	0x0010
        /*0044*/ 	.byte	0x00, 0xf0, 0x11, 0x00


	//----- nvinfo : EIATTR_KPARAM_INFO
	.align		4
.L_27:
        /*0048*/ 	.byte	0x04, 0x17
        /*004a*/ 	.short	(.L_29 - .L_28)
.L_28:
        /*004c*/ 	.word	0x00000000
        /*0050*/ 	.short	0x0002
        /*0052*/ 	.short	0x000c
        /*0054*/ 	.byte	0x00, 0xf0, 0x11, 0x00


	//----- nvinfo : EIATTR_KPARAM_INFO
	.align		4
.L_29:
        /*0058*/ 	.byte	0x04, 0x17
        /*005a*/ 	.short	(.L_31 - .L_30)
.L_30:
        /*005c*/ 	.word	0x00000000
        /*0060*/ 	.short	0x0001
        /*0062*/ 	.short	0x0008
        /*0064*/ 	.byte	0x00, 0xf0, 0x11, 0x00


	//----- nvinfo : EIATTR_KPARAM_INFO
	.align		4
.L_31:
        /*0068*/ 	.byte	0x04, 0x17
        /*006a*/ 	.short	(.L_33 - .L_32)
.L_32:
        /*006c*/ 	.word	0x00000000
        /*0070*/ 	.short	0x0000
        /*0072*/ 	.short	0x0000
        /*0074*/ 	.byte	0x00, 0xf5, 0x21, 0x00


	//----- nvinfo : EIATTR_SPARSE_MMA_MASK
	.align		4
.L_33:
        /*0078*/ 	.byte	0x03, 0x50
        /*007a*/ 	.short	0x0000


	//----- nvinfo : EIATTR_MAXREG_COUNT
	.align		4
        /*007c*/ 	.byte	0x03, 0x1b
        /*007e*/ 	.short	0x00ff


	//----- nvinfo : EIATTR_NUM_BARRIERS
	.align		4
        /*0080*/ 	.byte	0x02, 0x4c
        /*0082*/ 	.byte	0x01
	.zero		1


	//----- nvinfo : EIATTR_MERCURY_ISA_VERSION
	.align		4
        /*0084*/ 	.byte	0x03, 0x5f
        /*0086*/ 	.short	0x0101


	//----- nvinfo : EIATTR_VRC_CTA_INIT_COUNT
	.align		4
        /*0088*/ 	.byte	0x02, 0x4a
	.zero		1
	.zero		1


	//----- nvinfo : EIATTR_EXIT_INSTR_OFFSETS
	.align		4
        /*008c*/ 	.byte	0x04, 0x1c
        /*008e*/ 	.short	(.L_35 - .L_34)


	//   ....[0]....
.L_34:
        /*0090*/ 	.word	0x00000780


	//----- nvinfo : EIATTR_CBANK_PARAM_SIZE
	.align		4
.L_35:
        /*0094*/ 	.byte	0x03, 0x19
        /*0096*/ 	.short	0x0028


	//----- nvinfo : EIATTR_PARAM_CBANK
	.align		4
        /*0098*/ 	.byte	0x04, 0x0a
        /*009a*/ 	.short	(.L_37 - .L_36)
	.align		4
.L_36:
        /*009c*/ 	.word	index@(.nv.constant0._Z10gpu_phase3Piiiiiim)
        /*00a0*/ 	.short	0x0380
        /*00a2*/ 	.short	0x0028


	//----- nvinfo : EIATTR_SW_WAR
	.align		4
.L_37:
        /*00a4*/ 	.byte	0x04, 0x36
        /*00a6*/ 	.short	(.L_39 - .L_38)
.L_38:
        /*00a8*/ 	.word	0x00000008
.L_39:


//--------------------- .nv.info._Z10gpu_phase2Piiiiiiim --------------------------
	.section	.nv.info._Z10gpu_phase2Piiiiiiim,"",@"SHT_CUDA_INFO"
	.sectionflags	@""
	.align	4


	//----- nvinfo : EIATTR_CUDA_API_VERSION
	.align		4
        /*0000*/ 	.byte	0x04, 0x37
        /*0002*/ 	.short	(.L_41 - .L_40)
.L_40:
        /*0004*/ 	.word	0x00000082


	//----- nvinfo : EIATTR_KPARAM_INFO
	.align		4
.L_41:
        /*0008*/ 	.byte	0x04, 0x17
        /*000a*/ 	.short	(.L_43 - .L_42)
.L_42:
        /*000c*/ 	.word	0x00000000
        /*0010*/ 	.short	0x0007
        /*0012*/ 	.short	0x0020
        /*0014*/ 	.byte	0x00, 0xf0, 0x21, 0x00


	//----- nvinfo : EIATTR_KPARAM_INFO
	.align		4
.L_43:
        /*0018*/ 	.byte	0x04, 0x17
        /*001a*/ 	.short	(.L_45 - .L_44)
.L_44:
        /*001c*/ 	.word	0x00000000
        /*0020*/ 	.short	0x0006
        /*0022*/ 	.short	0x001c
        /*0024*/ 	.byte	0x00, 0xf0, 0x11, 0x00


	//----- nvinfo : EIATTR_KPARAM_INFO
	.align		4
.L_45:
        /*0028*/ 	.byte	0x04, 0x17
        /*002a*/ 	.short	(.L_47 - .L_46)
.L_46:
        /*002c*/ 	.word	0x00000000
        /*0030*/ 	.short	0x0005
        /*0032*/ 	.short	0x0018
        /*0034*/ 	.byte	0x00, 0xf0, 0x11, 0x00


	//----- nvinfo : EIATTR_KPARAM_INFO
	.align		4
.L_47:
        /*0038*/ 	.byte	0x04, 0x17
        /*003a*/ 	.short	(.L_49 - .L_48)
.L_48:
        /*003c*/ 	.word	0x00000000
        /*0040*/ 	.short	0x0004
        /*0042*/ 	.short	0x0014
        /*0044*/ 	.byte	0x00, 0xf0, 0x11, 0x00


	//----- nvinfo : EIATTR_KPARAM_INFO
	.align		4
.L_49:
        /*0048*/ 	.byte	0x04, 0x17
        /*004a*/ 	.short	(.L_51 - .L_50)
.L_50:
        /*004c*/ 	.word	0x00000000
        /*0050*/ 	.short	0x0003
        /*0052*/ 	.short	0x0010
        /*0054*/ 	.byte	0x00, 0xf0, 0x11, 0x00


	//----- nvinfo : EIATTR_KPARAM_INFO
	.align		4
.L_51:
        /*0058*/ 	.byte	0x04, 0x17
        /*005a*/ 	.short	(.L_53 - .L_52)
.L_52:
        /*005c*/ 	.word	0x00000000
        /*0060*/ 	.short	0x0002
        /*0062*/ 	.short	0x000c
        /*0064*/ 	.byte	0x00, 0xf0, 0x11, 0x00


	//----- nvinfo : EIATTR_KPARAM_INFO
	.align		4
.L_53:
        /*0068*/ 	.byte	0x04, 0x17
        /*006a*/ 	.short	(.L_55 - .L_54)
.L_54:
        /*006c*/ 	.word	0x00000000
        /*0070*/ 	.short	0x0001
        /*0072*/ 	.short	0x0008
        /*0074*/ 	.byte	0x00, 0xf0, 0x11, 0x00


	//----- nvinfo : EIATTR_KPARAM_INFO
	.align		4
.L_55:
        /*0078*/ 	.byte	0x04, 0x17
        /*007a*/ 	.short	(.L_57 - .L_56)
.L_56:
        /*007c*/ 	.word	0x00000000
        /*0080*/ 	.short	0x0000
        /*0082*/ 	.short	0x0000
        /*0084*/ 	.byte	0x00, 0xf5, 0x21, 0x00


	//----- nvinfo : EIATTR_SPARSE_MMA_MASK
	.align		4
.L_57:
        /*0088*/ 	.byte	0x03, 0x50
        /*008a*/ 	.short	0x0000


	//----- nvinfo : EIATTR_MAXREG_COUNT
	.align		4
        /*008c*/ 	.byte	0x03, 0x1b
        /*008e*/ 	.short	0x00ff


	//----- nvinfo : EIATTR_NUM_BARRIERS
	.align		4
        /*0090*/ 	.byte	0x02, 0x4c
        /*0092*/ 	.byte	0x01
	.zero		1


	//----- nvinfo : EIATTR_MERCURY_ISA_VERSION
	.align		4
        /*0094*/ 	.byte	0x03, 0x5f
        /*0096*/ 	.short	0x0101


	//----- nvinfo : EIATTR_VRC_CTA_INIT_COUNT
	.align		4
        /*0098*/ 	.byte	0x02, 0x4a
	.zero		1
	.zero		1


	//----- nvinfo : EIATTR_EXIT_INSTR_OFFSETS
	.align		4
        /*009c*/ 	.byte	0x04, 0x1c
        /*009e*/ 	.short	(.L_59 - .L_58)


	//   ....[0]....
.L_58:
        /*00a0*/ 	.word	0x00000ae0


	//----- nvinfo : EIATTR_CBANK_PARAM_SIZE
	.align		4
.L_59:
        /*00a4*/ 	.byte	0x03, 0x19
        /*00a6*/ 	.short	0x0028


	//----- nvinfo : EIATTR_PARAM_CBANK
	.align		4
        /*00a8*/ 	.byte	0x04, 0x0a
        /*00aa*/ 	.short	(.L_61 - .L_60)
	.align		4
.L_60:
        /*00ac*/ 	.word	index@(.nv.constant0._Z10gpu_phase2Piiiiiiim)
        /*00b0*/ 	.short	0x0380
        /*00b2*/ 	.short	0x0028


	//----- nvinfo : EIATTR_SW_WAR
	.align		4
.L_61:
        /*00b4*/ 	.byte	0x04, 0x36
        /*00b6*/ 	.short	(.L_63 - .L_62)
.L_62:
        /*00b8*/ 	.word	0x00000008
.L_63:


//--------------------- .nv.info._Z10gpu_phase1Piiiiiim --------------------------
	.section	.nv.info._Z10gpu_phase1Piiiiiim,"",@"SHT_CUDA_INFO"
	.sectionflags	@""
	.align	4


	//----- nvinfo : EIATTR_CUDA_API_VERSION
	.align		4
        /*0000*/ 	.byte	0x04, 0x37
        /*0002*/ 	.short	(.L_65 - .L_64)
.L_64:
        /*0004*/ 	.word	0x00000082


	//----- nvinfo : EIATTR_KPARAM_INFO
	.align		4
.L_65:
        /*0008*/ 	.byte	0x04, 0x17
        /*000a*/ 	.short	(.L_67 - .L_66)
.L_66:
        /*000c*/ 	.word	0x00000000
        /*0010*/ 	.short	0x0006
        /*0012*/ 	.short	0x0020
        /*0014*/ 	.byte	0x00, 0xf0, 0x21, 0x00


	//----- nvinfo : EIATTR_KPARAM_INFO
	.align		4
.L_67:
        /*0018*/ 	.byte	0x04, 0x17
        /*001a*/ 	.short	(.L_69 - .L_68)
.L_68:
        /*001c*/ 	.word	0x00000000
        /*0020*/ 	.short	0x0005
        /*0022*/ 	.short	0x0018
        /*0024*/ 	.byte	0x00, 0xf0, 0x11, 0x00


	//----- nvinfo : EIATTR_KPARAM_INFO
	.align		4
.L_69:
        /*0028*/ 	.byte	0x04, 0x17
        /*002a*/ 	.short	(.L_71 - .L_70)
.L_70:
        /*002c*/ 	.word	0x00000000
        /*0030*/ 	.short	0x0004
        /*0032*/ 	.short	0x0014
        /*0034*/ 	.byte	0x00, 0xf0, 0x11, 0x00


	//----- nvinfo : EIATTR_KPARAM_INFO
	.align		4
.L_71:
        /*0038*/ 	.byte	0x04, 0x17
        /*003a*/ 	.short	(.L_73 - .L_72)
.L_72:
        /*003c*/ 	.word	0x00000000
        /*0040*/ 	.short	0x0003
        /*0042*/ 	.short	0x0010
        /*0044*/ 	.byte	0x00, 0xf0, 0x11, 0x00


	//----- nvinfo : EIATTR_KPARAM_INFO
	.align		4
.L_73:
        /*0048*/ 	.byte	0x04, 0x17
        /*004a*/ 	.short	(.L_75 - .L_74)
.L_74:
        /*004c*/ 	.word	0x00000000
        /*0050*/ 	.short	0x0002
        /*0052*/ 	.short	0x000c
        /*0054*/ 	.byte	0x00, 0xf0, 0x11, 0x00


	//----- nvinfo : EIATTR_KPARAM_INFO
	.align		4
.L_75:
        /*0058*/ 	.byte	0x04, 0x17
        /*005a*/ 	.short	(.L_77 - .L_76)
.L_76:
        /*005c*/ 	.word	0x00000000
        /*0060*/ 	.short	0x0001
        /*0062*/ 	.short	0x0008
        /*0064*/ 	.byte	0x00, 0xf0, 0x11, 0x00


	//----- nvinfo : EIATTR_KPARAM_INFO
	.align		4
.L_77:
        /*0068*/ 	.byte	0x04, 0x17
        /*006a*/ 	.short	(.L_79 - .L_78)
.L_78:
        /*006c*/ 	.word	0x00000000
        /*0070*/ 	.short	0x0000
        /*0072*/ 	.short	0x0000
        /*0074*/ 	.byte	0x00, 0xf5, 0x21, 0x00


	//----- nvinfo : EIATTR_SPARSE_MMA_MASK
	.align		4
.L_79:
        /*0078*/ 	.byte	0x03, 0x50
        /*007a*/ 	.short	0x0000


	//----- nvinfo : EIATTR_MAXREG_COUNT
	.align		4
        /*007c*/ 	.byte	0x03, 0x1b
        /*007e*/ 	.short	0x00ff


	//----- nvinfo : EIATTR_NUM_BARRIERS
	.align		4
        /*0080*/ 	.byte	0x02, 0x4c
        /*0082*/ 	.byte	0x01
	.zero		1


	//----- nvinfo : EIATTR_MERCURY_ISA_VERSION
	.align		4
        /*0084*/ 	.byte	0x03, 0x5f
        /*0086*/ 	.short	0x0101


	//----- nvinfo : EIATTR_VRC_CTA_INIT_COUNT
	.align		4
        /*0088*/ 	.byte	0x02, 0x4a
	.zero		1
	.zero		1


	//----- nvinfo : EIATTR_EXIT_INSTR_OFFSETS
	.align		4
        /*008c*/ 	.byte	0x04, 0x1c
        /*008e*/ 	.short	(.L_81 - .L_80)


	//   ....[0]....
.L_80:
        /*0090*/ 	.word	0x00000700


	//----- nvinfo : EIATTR_CBANK_PARAM_SIZE
	.align		4
.L_81:
        /*0094*/ 	.byte	0x03, 0x19
        /*0096*/ 	.short	0x0028


	//----- nvinfo : EIATTR_PARAM_CBANK
	.align		4
        /*0098*/ 	.byte	0x04, 0x0a
        /*009a*/ 	.short	(.L_83 - .L_82)
	.align		4
.L_82:
        /*009c*/ 	.word	index@(.nv.constant0._Z10gpu_phase1Piiiiiim)
        /*00a0*/ 	.short	0x0380
        /*00a2*/ 	.short	0x0028


	//----- nvinfo : EIATTR_SW_WAR
	.align		4
.L_83:
        /*00a4*/ 	.byte	0x04, 0x36
        /*00a6*/ 	.short	(.L_85 - .L_84)
.L_84:
        /*00a8*/ 	.word	0x00000008
.L_85:


//--------------------- .nv.callgraph             --------------------------
	.section	.nv.callgraph,"",@"SHT_CUDA_CALLGRAPH"
	.align	4
	.sectionentsize	8
	.align		4
        /*0000*/ 	.word	0x00000000
	.align		4
        /*0004*/ 	.word	0xffffffff
	.align		4
        /*0008*/ 	.word	0x00000000
	.align		4
        /*000c*/ 	.word	0xfffffffe
	.align		4
        /*0010*/ 	.word	0x00000000
	.align		4
        /*0014*/ 	.word	0xfffffffd
	.align		4
        /*0018*/ 	.word	0x00000000
	.align		4
        /*001c*/ 	.word	0xfffffffc


//--------------------- .text._Z10gpu_phase3Piiiiiim --------------------------
	.section	.text._Z10gpu_phase3Piiiiiim,"ax",@progbits
	.align	128
        .global         _Z10gpu_phase3Piiiiiim
        .type           _Z10gpu_phase3Piiiiiim,@function
        .size           _Z10gpu_phase3Piiiiiim,(.L_x_15 - _Z10gpu_phase3Piiiiiim)
        .other          _Z10gpu_phase3Piiiiiim,@"STO_CUDA_ENTRY STV_DEFAULT"
_Z10gpu_phase3Piiiiiim:
.text._Z10gpu_phase3Piiiiiim:
[----:B------:R-:W-:Y:S01]  /*0000*/  LDC R1, c[0x0][0x37c] ;  /* 0x0000df00ff017b82 */ /* 0x000fe20000000800 */
[----:B------:R-:W0:Y:S07]  /*0010*/  S2R R7, SR_TID.Y ;  /* 0x0000000000077919 */ /* 0x000e2e0000002200 */
[----:B------:R-:W1:Y:S01]  /*0020*/  S2UR UR5, SR_CTAID.Y ;  /* 0x00000000000579c3 */ /* 0x000e620000002600 */
[----:B------:R-:W1:Y:S01]  /*0030*/  LDCU.64 UR6, c[0x0][0x390] ;  /* 0x00007200ff0677ac */ /* 0x000e620008000a00 */
[----:B------:R-:W-:Y:S01]  /*0040*/  HFMA2 R17, -RZ, RZ, 0, 0 ;  /* 0x00000000ff117431 */ /* 0x000fe200000001ff */
[----:B------:R-:W2:Y:S01]  /*0050*/  S2R R9, SR_TID.X ;  /* 0x0000000000097919 */ /* 0x000ea20000002100 */
[----:B------:R-:W-:Y:S01]  /*0060*/  IMAD.MOV.U32 R19, RZ, RZ, RZ ;  /* 0x000000ffff137224 */ /* 0x000fe200078e00ff */
[----:B------:R-:W3:Y:S03]  /*0070*/  LDCU.64 UR8, c[0x0][0x3a0] ;  /* 0x00007400ff0877ac */ /* 0x000ee60008000a00 */
[----:B------:R-:W4:Y:S08]  /*0080*/  S2UR UR4, SR_CTAID.X ;  /* 0x00000000000479c3 */ /* 0x000f300000002500 */
[----:B------:R-:W0:Y:S08]  /*0090*/  LDC.64 R4, c[0x0][0x388] ;  /* 0x0000e200ff047b82 */ /* 0x000e300000000a00 */
[----:B------:R-:W5:Y:S01]  /*00a0*/  LDC.64 R10, c[0x0][0x380] ;  /* 0x0000e000ff0a7b82 */ /* 0x000f620000000a00 */
[----:B-1----:R-:W-:-:S02]  /*00b0*/  UIADD3 UR5, UPT, UPT, UR5, UR7, URZ ;  /* 0x0000000705057290 */ /* 0x002fc4000fffe0ff */
[----:B----4-:R-:W-:-:S04]  /*00c0*/  UIADD3 UR4, UPT, UPT, UR4, UR6, URZ ;  /* 0x0000000604047290 */ /* 0x010fc8000fffe0ff */
[C---:B0-----:R-:W-:Y:S02]  /*00d0*/  IMAD R21, R4.reuse, UR5, R7 ;  /* 0x0000000504157c24 */ /* 0x041fe4000f8e0207 */
[C---:B------:R-:W-:Y:S02]  /*00e0*/  IMAD R0, R4.reuse, R5, RZ ;  /* 0x0000000504007224 */ /* 0x040fe400078e02ff */
[----:B--2---:R-:W-:Y:S01]  /*00f0*/  IMAD R14, R4, UR4, R9 ;  /* 0x00000004040e7c24 */ /* 0x004fe2000f8e0209 */
[----:B------:R-:W-:Y:S01]  /*0100*/  SHF.R.S32.HI R2, RZ, 0x1f, R21 ;  /* 0x0000001fff027819 */ /* 0x000fe20000011415 */
[C---:B------:R-:W-:Y:S01]  /*0110*/  IMAD.IADD R16, R0.reuse, 0x1, R9 ;  /* 0x0000000100107824 */ /* 0x040fe200078e0209 */
[----:B------:R-:W0:Y:S01]  /*0120*/  LDCU.64 UR4, c[0x0][0x358] ;  /* 0x00006b00ff0477ac */ /* 0x000e220008000a00 */
[----:B------:R-:W-:Y:S01]  /*0130*/  IMAD.IADD R3, R0, 0x1, R7 ;  /* 0x0000000100037824 */ /* 0x000fe200078e0207 */
[----:B------:R-:W-:Y:S01]  /*0140*/  SHF.R.S32.HI R15, RZ, 0x1f, R14 ;  /* 0x0000001fff0f7819 */ /* 0x000fe2000001140e */
[----:B---3--:R-:W-:-:S02]  /*0150*/  IMAD R2, R2, UR8, RZ ;  /* 0x0000000802027c24 */ /* 0x008fc4000f8e02ff */
[----:B------:R-:W-:-:S04]  /*0160*/  IMAD.WIDE.U32 R16, R21, UR8, R16 ;  /* 0x0000000815107c25 */ /* 0x000fc8000f8e0010 */
[----:B------:R-:W-:Y:S02]  /*0170*/  IMAD.MOV.U32 R18, RZ, RZ, R14 ;  /* 0x000000ffff127224 */ /* 0x000fe400078e000e */
[C---:B------:R-:W-:Y:S02]  /*0180*/  IMAD R23, R21.reuse, UR9, R2 ;  /* 0x0000000915177c24 */ /* 0x040fe4000f8e0202 */
[----:B------:R-:W-:Y:S01]  /*0190*/  IMAD.WIDE.U32 R12, R21, UR8, R14 ;  /* 0x00000008150c7c25 */ /* 0x000fe2000f8e000e */
[----:B-----5:R-:W-:-:S03]  /*01a0*/  LEA R14, P1, R16, R10, 0x2 ;  /* 0x0000000a100e7211 */ /* 0x020fc600078210ff */
[----:B------:R-:W-:Y:S01]  /*01b0*/  IMAD R21, R21, UR9, R17 ;  /* 0x0000000915157c24 */ /* 0x000fe2000f8e0211 */
[----:B------:R-:W-:Y:S01]  /*01c0*/  IADD3 R8, PT, PT, R13, R23, RZ ;  /* 0x000000170d087210 */ /* 0x000fe20007ffe0ff */
[C---:B------:R-:W-:Y:S01]  /*01d0*/  IMAD.WIDE.U32 R18, R3.reuse, UR8, R18 ;  /* 0x0000000803127c25 */ /* 0x040fe2000f8e0012 */
[-C--:B------:R-:W-:Y:S02]  /*01e0*/  LEA R2, P0, R12, R10.reuse, 0x2 ;  /* 0x0000000a0c027211 */ /* 0x080fe400078010ff */
[-C--:B------:R-:W-:Y:S01]  /*01f0*/  LEA.HI.X R15, R16, R11.reuse, R21, 0x2, P1 ;  /* 0x0000000b100f7211 */ /* 0x080fe200008f1415 */
[----:B------:R-:W-:Y:S01]  /*0200*/  IMAD R6, R3, UR9, R19 ;  /* 0x0000000903067c24 */ /* 0x000fe2000f8e0213 */
[----:B------:R-:W-:Y:S02]  /*0210*/  LEA R10, P1, R18, R10, 0x2 ;  /* 0x0000000a120a7211 */ /* 0x000fe400078210ff */
[-C--:B------:R-:W-:Y:S01]  /*0220*/  LEA.HI.X R3, R12, R11.reuse, R8, 0x2, P0 ;  /* 0x0000000b0c037211 */ /* 0x080fe200000f1408 */
[----:B0-----:R0:W2:Y:S01]  /*0230*/  LDG.E R14, desc[UR4][R14.64] ;  /* 0x000000040e0e7981 */ /* 0x0010a2000c1e1900 */
[----:B------:R-:W-:-:S03]  /*0240*/  LEA.HI.X R11, R18, R11, R6, 0x2, P1 ;  /* 0x0000000b120b7211 */ /* 0x000fc600008f1406 */
[----:B------:R-:W3:Y:S04]  /*0250*/  LDG.E R17, desc[UR4][R2.64] ;  /* 0x0000000402117981 */ /* 0x000ee8000c1e1900 */
[----:B------:R-:W4:Y:S01]  /*0260*/  LDG.E R10, desc[UR4][R10.64] ;  /* 0x000000040a0a7981 */ /* 0x000f22000c1e1900 */
[----:B------:R-:W1:Y:S01]  /*0270*/  S2R R19, SR_CgaCtaId ;  /* 0x0000000000137919 */ /* 0x000e620000008800 */
[----:B------:R-:W-:Y:S01]  /*0280*/  MOV R6, 0x400 ;  /* 0x0000040000067802 */ /* 0x000fe20000000f00 */
[-C--:B------:R-:W-:Y:S01]  /*0290*/  IMAD R13, R7, R4.reuse, R9 ;  /* 0x00000004070d7224 */ /* 0x080fe200078e0209 */
[----:B0-----:R-:W0:Y:S01]  /*02a0*/  LDC R15, c[0x0][0x398] ;  /* 0x0000e600ff0f7b82 */ /* 0x001e220000000800 */
[----:B------:R-:W-:Y:S01]  /*02b0*/  IMAD R12, R4, R4, RZ ;  /* 0x00000004040c7224 */ /* 0x000fe200078e02ff */
[----:B-1----:R-:W-:-:S05]  /*02c0*/  LEA R6, R19, R6, 0x18 ;  /* 0x0000000613067211 */ /* 0x002fca00078ec0ff */
[----:B------:R-:W-:-:S04]  /*02d0*/  IMAD R8, R13, 0x4, R6 ;  /* 0x000000040d087824 */ /* 0x000fc800078e0206 */
[----:B------:R-:W-:-:S05]  /*02e0*/  IMAD R13, R12, 0x4, R8 ;  /* 0x000000040c0d7824 */ /* 0x000fca00078e0208 */
[----:B------:R-:W-:Y:S02]  /*02f0*/  LEA R19, R12, R13, 0x2 ;  /* 0x0000000d0c137211 */ /* 0x000fe400078e10ff */
[----:B0-----:R-:W-:-:S04]  /*0300*/  ISETP.GE.AND P0, PT, R0, R15, PT ;  /* 0x0000000f0000720c */ /* 0x001fc80003f06270 */
[----:B------:R-:W-:Y:S01]  /*0310*/  ISETP.LT.OR P0, PT, R4, 0x1, P0 ;  /* 0x000000010400780c */ /* 0x000fe20000701670 */
[----:B---3--:R0:W-:Y:S04]  /*0320*/  STS [R8], R17 ;  /* 0x0000001108007388 */ /* 0x0081e80000000800 */
[----:B--2---:R0:W-:Y:S04]  /*0330*/  STS [R13], R14 ;  /* 0x0000000e0d007388 */ /* 0x0041e80000000800 */
[----:B----4-:R0:W-:Y:S01]  /*0340*/  STS [R19], R10 ;  /* 0x0000000a13007388 */ /* 0x0101e20000000800 */
[----:B------:R-:W-:Y:S06]  /*0350*/  BAR.SYNC.DEFER_BLOCKING 0x0 ;  /* 0x0000000000007b1d */ /* 0x000fec0000010000 */
[----:B------:R0:W1:Y:S01]  /*0360*/  LDS R11, [R8] ;  /* 0x00000000080b7984 */ /* 0x0000620000000800 */
[----:B------:R-:W-:Y:S05]  /*0370*/  @P0 BRA `(.L_x_0) ;  /* 0x0000000000fc0947 */ /* 0x000fea0003800000 */
[----:B0-----:R-:W-:-:S04]  /*0380*/  VIADDMNMX R13, R0, R4, R15, PT ;  /* 0x00000004000d7246 */ /* 0x001fc8000380010f */
[----:B------:R-:W-:-:S05]  /*0390*/  VIADDMNMX R15, R0, 0x1, R13, !PT ;  /* 0x00000001000f7846 */ /* 0x000fca000780010d */
[----:B------:R-:W-:Y:S02]  /*03a0*/  IMAD.IADD R10, R15, 0x1, -R0 ;  /* 0x000000010f0a7824 */ /* 0x000fe400078e0a00 */
[----:B------:R-:W-:-:S03]  /*03b0*/  IMAD.IADD R15, R0, 0x1, -R15 ;  /* 0x00000001000f7824 */ /* 0x000fc600078e0a0f */
[----:B------:R-:W-:Y:S02]  /*03c0*/  LOP3.LUT P1, R10, R10, 0x3, RZ, 0xc0, !PT ;  /* 0x000000030a0a7812 */ /* 0x000fe4000782c0ff */
[----:B------:R-:W-:-:S11]  /*03d0*/  ISETP.GT.U32.AND P0, PT, R15, -0x4, PT ;  /* 0xfffffffc0f00780c */ /* 0x000fd60003f04070 */
[----:B------:R-:W-:Y:S05]  /*03e0*/  @!P1 BRA `(.L_x_1) ;  /* 0x0000000000409947 */ /* 0x000fea0003800000 */
[----:B------:R-:W-:Y:S01]  /*03f0*/  IADD3 R15, PT, PT, R7, R4, RZ ;  /* 0x00000004070f7210 */ /* 0x000fe20007ffe0ff */
[----:B------:R-:W-:Y:S01]  /*0400*/  IMAD R17, R12, 0x2, R9 ;  /* 0x000000020c117824 */ /* 0x000fe200078e0209 */
[----:B------:R-:W-:-:S03]  /*0410*/  IADD3 R10, PT, PT, -R10, RZ, RZ ;  /* 0x000000ff0a0a7210 */ /* 0x000fc60007ffe1ff */
[----:B------:R-:W-:Y:S02]  /*0420*/  IMAD R15, R15, R4, RZ ;  /* 0x000000040f0f7224 */ /* 0x000fe400078e02ff */
[----:B------:R-:W-:-:S03]  /*0430*/  IMAD.U32 R17, R17, 0x4, R6 ;  /* 0x0000000411117824 */ /* 0x000fc600078e0006 */
[----:B------:R-:W-:-:S07]  /*0440*/  LEA R15, R15, R6, 0x2 ;  /* 0x000000060f0f7211 */ /* 0x000fce00078e10ff */
.L_x_2:
[----:B0-----:R0:W-:Y:S01]  /*0450*/  LDS R12, [R17] ;  /* 0x00000000110c7984 */ /* 0x0011e20000000800 */
[----:B------:R-:W-:Y:S01]  /*0460*/  VIADD R10, R10, 0x1 ;  /* 0x000000010a0a7836 */ /* 0x000fe20000000000 */
[----:B------:R-:W-:Y:S02]  /*0470*/  IADD3 R0, PT, PT, R0, 0x1, RZ ;  /* 0x0000000100007810 */ /* 0x000fe40007ffe0ff */
[----:B------:R2:W1:Y:S02]  /*0480*/  LDS R14, [R15] ;  /* 0x000000000f0e7984 */ /* 0x0004640000000800 */
[----:B------:R-:W-:Y:S01]  /*0490*/  ISETP.NE.AND P1, PT, R10, RZ, PT ;  /* 0x000000ff0a00720c */ /* 0x000fe20003f25270 */
[----:B0-----:R-:W-:Y:S01]  /*04a0*/  IMAD R17, R4, 0x4, R17 ;  /* 0x0000000404117824 */ /* 0x001fe200078e0211 */
[----:B--2---:R-:W-:Y:S02]  /*04b0*/  IADD3 R15, PT, PT, R15, 0x4, RZ ;  /* 0x000000040f0f7810 */ /* 0x004fe40007ffe0ff */
[----:B-1----:R-:W-:-:S05]  /*04c0*/  VIADDMNMX R11, R14, R12, R11, PT ;  /* 0x0000000c0e0b7246 */ /* 0x002fca000380010b */
[----:B------:R0:W-:Y:S04]  /*04d0*/  STS [R8], R11 ;  /* 0x0000000b08007388 */ /* 0x0001e80000000800 */
[----:B------:R-:W-:Y:S05]  /*04e0*/  @P1 BRA `(.L_x_2) ;  /* 0xfffffffc00d81947 */ /* 0x000fea000383ffff */
.L_x_1:
[----:B------:R-:W-:Y:S05]  /*04f0*/  @P0 BRA `(.L_x_0) ;  /* 0x00000000009c0947 */ /* 0x000fea0003800000 */
[C---:B------:R-:W-:Y:S01]  /*0500*/  IADD3 R7, PT, PT, -R5.reuse, R7, R4 ;  /* 0x0000000705077210 */ /* 0x040fe20007ffe104 */
[----:B------:R-:W-:Y:S01]  /*0510*/  IMAD.SHL.U32 R10, R0, 0x4, RZ ;  /* 0x00000004000a7824 */ /* 0x000fe200078e00ff */
[----:B------:R-:W-:Y:S01]  /*0520*/  IADD3 R5, PT, PT, -R5, 0x2, RZ ;  /* 0x0000000205057810 */ /* 0x000fe20007ffe1ff */
[----:B------:R-:W-:Y:S02]  /*0530*/  IMAD R9, R9, 0x4, R6 ;  /* 0x0000000409097824 */ /* 0x000fe400078e0206 */
[-C--:B------:R-:W-:Y:S02]  /*0540*/  IMAD R7, R7, R4.reuse, RZ ;  /* 0x0000000407077224 */ /* 0x080fe400078e02ff */
[----:B------:R-:W-:-:S03]  /*0550*/  IMAD R5, R5, R4, RZ ;  /* 0x0000000405057224 */ /* 0x000fc600078e02ff */
[-C--:B------:R-:W-:Y:S01]  /*0560*/  LEA R15, R7, R10.reuse, 0x2 ;  /* 0x0000000a070f7211 */ /* 0x080fe200078e10ff */
[----:B------:R-:W-:Y:S01]  /*0570*/  IMAD.IADD R7, R0, 0x1, R5 ;  /* 0x0000000100077824 */ /* 0x000fe200078e0205 */
[----:B------:R-:W-:Y:S02]  /*0580*/  LEA R5, R5, R10, 0x2 ;  /* 0x0000000a05057211 */ /* 0x000fe400078e10ff */
[----:B------:R-:W-:Y:S01]  /*0590*/  IADD3 R6, PT, PT, R15, 0x8, R6 ;  /* 0x000000080f067810 */ /* 0x000fe20007ffe006 */
[----:B------:R-:W-:Y:S01]  /*05a0*/  IMAD R16, R7, R4, RZ ;  /* 0x0000000407107224 */ /* 0x000fe200078e02ff */
[C---:B------:R-:W-:Y:S01]  /*05b0*/  IADD3 R17, PT, PT, R5.reuse, 0xc, RZ ;  /* 0x0000000c05117810 */ /* 0x040fe20007ffe0ff */
[C---:B------:R-:W-:Y:S01]  /*05c0*/  VIADD R18, R5.reuse, 0x8 ;  /* 0x0000000805127836 */ /* 0x040fe20000000000 */
[----:B------:R-:W-:-:S07]  /*05d0*/  IADD3 R19, PT, PT, R5, 0x4, RZ ;  /* 0x0000000405137810 */ /* 0x000fce0007ffe0ff */
.L_x_3:
[--C-:B------:R-:W-:Y:S01]  /*05e0*/  IMAD R5, R16, 0x4, R9.reuse ;  /* 0x0000000410057824 */ /* 0x100fe200078e0209 */
[----:B------:R-:W-:Y:S01]  /*05f0*/  LDS R7, [R6+-0x8] ;  /* 0xfffff80006077984 */ /* 0x000fe20000000800 */
[-CC-:B------:R-:W-:Y:S01]  /*0600*/  IMAD R12, R18, R4.reuse, R9.reuse ;  /* 0x00000004120c7224 */ /* 0x180fe200078e0209 */
[----:B------:R-:W-:Y:S01]  /*0610*/  IADD3 R0, PT, PT, R0, 0x4, RZ ;  /* 0x0000000400007810 */ /* 0x000fe20007ffe0ff */
[----:B------:R-:W-:Y:S01]  /*0620*/  IMAD R14, R17, R4, R9 ;  /* 0x00000004110e7224 */ /* 0x000fe200078e0209 */
[----:B------:R-:W1:Y:S02]  /*0630*/  LDS R10, [R5] ;  /* 0x00000000050a7984 */ /* 0x000e640000000800 */
[----:B------:R-:W-:Y:S02]  /*0640*/  ISETP.GE.AND P0, PT, R0, R13, PT ;  /* 0x0000000d0000720c */ /* 0x000fe40003f06270 */
[----:B-1----:R-:W-:Y:S01]  /*0650*/  VIADDMNMX R7, R7, R10, R11, PT ;  /* 0x0000000a07077246 */ /* 0x002fe2000380010b */
[----:B------:R-:W-:-:S02]  /*0660*/  IMAD R10, R19, R4, R9 ;  /* 0x00000004130a7224 */ /* 0x000fc400078e0209 */
[----:B------:R-:W-:Y:S02]  /*0670*/  IMAD R9, R4, 0x10, R9 ;  /* 0x0000001004097824 */ /* 0x000fe400078e0209 */
[----:B------:R-:W-:Y:S04]  /*0680*/  STS [R8], R7 ;  /* 0x0000000708007388 */ /* 0x000fe80000000800 */
[----:B------:R-:W-:Y:S04]  /*0690*/  LDS R10, [R10] ;  /* 0x000000000a0a7984 */ /* 0x000fe80000000800 */
[----:B0-2---:R-:W0:Y:S02]  /*06a0*/  LDS R11, [R6+-0x4] ;  /* 0xfffffc00060b7984 */ /* 0x005e240000000800 */
[----:B0-----:R-:W-:-:S05]  /*06b0*/  VIADDMNMX R15, R11, R10, R7, PT ;  /* 0x0000000a0b0f7246 */ /* 0x001fca0003800107 */
[----:B------:R-:W-:Y:S04]  /*06c0*/  STS [R8], R15 ;  /* 0x0000000f08007388 */ /* 0x000fe80000000800 */
[----:B------:R-:W-:Y:S04]  /*06d0*/  LDS R12, [R12] ;  /* 0x000000000c0c7984 */ /* 0x000fe80000000800 */
[----:B------:R-:W0:Y:S02]  /*06e0*/  LDS R11, [R6] ;  /* 0x00000000060b7984 */ /* 0x000e240000000800 */
[----:B0-----:R-:W-:-:S05]  /*06f0*/  VIADDMNMX R5, R11, R12, R15, PT ;  /* 0x0000000c0b057246 */ /* 0x001fca000380010f */
[----:B------:R-:W-:Y:S04]  /*0700*/  STS [R8], R5 ;  /* 0x0000000508007388 */ /* 0x000fe80000000800 */
[----:B------:R-:W-:Y:S04]  /*0710*/  LDS R14, [R14] ;  /* 0x000000000e0e7984 */ /* 0x000fe80000000800 */
[----:B------:R0:W1:Y:S02]  /*0720*/  LDS R11, [R6+0x4] ;  /* 0x00000400060b7984 */ /* 0x0000640000000800 */
[----:B0-----:R-:W-:-:S02]  /*0730*/  IADD3 R6, PT, PT, R6, 0x10, RZ ;  /* 0x0000001006067810 */ /* 0x001fc40007ffe0ff */
[----:B-1----:R-:W-:-:S05]  /*0740*/  VIADDMNMX R11, R11, R14, R5, PT ;  /* 0x0000000e0b0b7246 */ /* 0x002fca0003800105 */
[----:B------:R2:W-:Y:S01]  /*0750*/  STS [R8], R11 ;  /* 0x0000000b08007388 */ /* 0x0005e20000000800 */
[----:B------:R-:W-:Y:S05]  /*0760*/  @!P0 BRA `(.L_x_3) ;  /* 0xfffffffc009c8947 */ /* 0x000fea000383ffff */
.L_x_0:
[----:B-1----:R-:W-:Y:S01]  /*0770*/  STG.E desc[UR4][R2.64], R11 ;  /* 0x0000000b02007986 */ /* 0x002fe2000c101904 */
[----:B------:R-:W-:Y:S05]  /*0780*/  EXIT ;  /* 0x000000000000794d */ /* 0x000fea0003800000 */
.L_x_4:
[----:B------:R-:W-:-:S00]  /*0790*/  BRA `(.L_x_4) ;  /* 0xfffffffc00fc7947 */ /* 0x000fc0000383ffff */
[----:B------:R-:W-:-:S00]  /*07a0*/  NOP ;  /* 0x0000000000007918 */ /* 0x000fc00000000000 */
        /* <DEDUP_REMOVED lines=13> */
.L_x_15:


//--------------------- .text._Z10gpu_phase2Piiiiiiim --------------------------
	.section	.text._Z10gpu_phase2Piiiiiiim,"ax",@progbits
	.align	128
        .global         _Z10gpu_phase2Piiiiiiim
        .type           _Z10gpu_phase2Piiiiiiim,@function
        .size           _Z10gpu_phase2Piiiiiiim,(.L_x_16 - _Z10gpu_phase2Piiiiiiim)
        .other          _Z10gpu_phase2Piiiiiiim,@"STO_CUDA_ENTRY STV_DEFAULT"
_Z10gpu_phase2Piiiiiiim:
.text._Z10gpu_phase2Piiiiiiim:
[----:B------:R-:W-:Y:S01]  /*0000*/  LDC R1, c[0x0][0x37c] ;  /* 0x0000df00ff017b82 */ /* 0x000fe20000000800 */
[----:B------:R-:W0:Y:S07]  /*0010*/  S2R R6, SR_CTAID.Y ;  /* 0x0000000000067919 */ /* 0x000e2e0000002600 */
[----:B------:R-:W0:Y:S01]  /*0020*/  LDC.64 R2, c[0x0][0x390] ;  /* 0x0000e400ff027b82 */ /* 0x000e220000000a00 */
[----:B------:R-:W1:Y:S01]  /*0030*/  LDCU.64 UR10, c[0x0][0x388] ;  /* 0x00007100ff0a77ac */ /* 0x000e620008000a00 */
[----:B------:R-:W2:Y:S01]  /*0040*/  S2R R5, SR_TID.X ;  /* 0x0000000000057919 */ /* 0x000ea20000002100 */
[----:B------:R-:W3:Y:S01]  /*0050*/  LDCU UR4, c[0x0][0x3a0] ;  /* 0x00007400ff0477ac */ /* 0x000ee20008000800 */
[----:B------:R-:W4:Y:S04]  /*0060*/  S2R R7, SR_TID.Y ;  /* 0x0000000000077919 */ /* 0x000f280000002200 */
[----:B------:R-:W5:Y:S01]  /*0070*/  S2UR UR8, SR_CTAID.X ;  /* 0x00000000000879c3 */ /* 0x000f620000002500 */
[----:B------:R-:W3:Y:S07]  /*0080*/  LDCU.64 UR6, c[0x0][0x358] ;  /* 0x00006b00ff0677ac */ /* 0x000eee0008000a00 */
[----:B------:R-:W3:Y:S01]  /*0090*/  LDC.64 R12, c[0x0][0x380] ;  /* 0x0000e000ff0c7b82 */ /* 0x000ee20000000a00 */
[----:B-1----:R-:W-:-:S04]  /*00a0*/  IMAD.U32 R0, RZ, RZ, UR10 ;  /* 0x0000000aff007e24 */ /* 0x002fc8000f8e00ff */
[----:B------:R-:W-:-:S03]  /*00b0*/  IMAD R8, R0, UR11, RZ ;  /* 0x0000000b00087c24 */ /* 0x000fc6000f8e02ff */
[----:B------:R-:W1:Y:S01]  /*00c0*/  LDC R19, c[0x0][0x398] ;  /* 0x0000e600ff137b82 */ /* 0x000e620000000800 */
[----:B0-----:R-:W-:Y:S01]  /*00d0*/  IADD3 R6, PT, PT, R6, R3, RZ ;  /* 0x0000000306067210 */ /* 0x001fe20007ffe0ff */
[----:B-----5:R-:W-:Y:S02]  /*00e0*/  VIADD R9, R2, UR8 ;  /* 0x0000000802097c36 */ /* 0x020fe40008000000 */
[--C-:B--2---:R-:W-:Y:S02]  /*00f0*/  IMAD.IADD R15, R8, 0x1, R5.reuse ;  /* 0x00000001080f7824 */ /* 0x104fe400078e0205 */
[-C--:B------:R-:W-:Y:S02]  /*0100*/  IMAD R2, R9, R0.reuse, R5 ;  /* 0x0000000009027224 */ /* 0x080fe400078e0205 */
[--C-:B----4-:R-:W-:Y:S02]  /*0110*/  IMAD R11, R6, R0, R7.reuse ;  /* 0x00000000060b7224 */ /* 0x110fe400078e0207 */
[----:B------:R-:W-:-:S02]  /*0120*/  IMAD.IADD R4, R8, 0x1, R7 ;  /* 0x0000000108047824 */ /* 0x000fc400078e0207 */
[----:B---3--:R-:W-:Y:S02]  /*0130*/  IMAD R3, R11, UR4, R2 ;  /* 0x000000040b037c24 */ /* 0x008fe4000f8e0202 */
[----:B------:R-:W-:Y:S02]  /*0140*/  IMAD R15, R4, UR4, R15 ;  /* 0x00000004040f7c24 */ /* 0x000fe4000f8e020f */
[----:B------:R-:W-:-:S04]  /*0150*/  IMAD.WIDE R2, R3, 0x4, R12 ;  /* 0x0000000403027825 */ /* 0x000fc800078e020c */
[----:B------:R-:W-:Y:S01]  /*0160*/  IMAD.WIDE.U32 R12, R15, 0x4, R12 ;  /* 0x000000040f0c7825 */ /* 0x000fe200078e000c */
[----:B------:R-:W2:Y:S05]  /*0170*/  LDG.E R17, desc[UR6][R2.64] ;  /* 0x0000000602117981 */ /* 0x000eaa000c1e1900 */
[----:B------:R-:W3:Y:S01]  /*0180*/  LDG.E R12, desc[UR6][R12.64] ;  /* 0x000000060c0c7981 */ /* 0x000ee2000c1e1900 */
[----:B------:R-:W0:Y:S01]  /*0190*/  S2UR UR5, SR_CgaCtaId ;  /* 0x00000000000579c3 */ /* 0x000e220000008800 */
[-C--:B------:R-:W-:Y:S01]  /*01a0*/  IMAD R15, R7, R0.reuse, R5 ;  /* 0x00000000070f7224 */ /* 0x080fe200078e0205 */
[----:B-1----:R-:W-:Y:S01]  /*01b0*/  ISETP.GE.AND P0, PT, R8, R19, PT ;  /* 0x000000130800720c */ /* 0x002fe20003f06270 */
[----:B------:R-:W-:Y:S01]  /*01c0*/  IMAD R14, R0, R0, RZ ;  /* 0x00000000000e7224 */ /* 0x000fe200078e02ff */
[----:B------:R-:W-:-:S02]  /*01d0*/  UMOV UR4, 0x400 ;  /* 0x0000040000047882 */ /* 0x000fc40000000000 */
[----:B------:R-:W-:Y:S02]  /*01e0*/  ISETP.LT.OR P0, PT, R0, 0x1, P0 ;  /* 0x000000010000780c */ /* 0x000fe40000701670 */
[----:B------:R-:W-:Y:S01]  /*01f0*/  IADD3 R4, PT, PT, R15, R14, RZ ;  /* 0x0000000e0f047210 */ /* 0x000fe20007ffe0ff */
[----:B0-----:R-:W-:-:S06]  /*0200*/  ULEA UR4, UR5, UR4, 0x18 ;  /* 0x0000000405047291 */ /* 0x001fcc000f8ec0ff */
[----:B------:R-:W-:Y:S02]  /*0210*/  LEA R4, R4, UR4, 0x2 ;  /* 0x0000000404047c11 */ /* 0x000fe4000f8e10ff */
[----:B------:R-:W-:-:S03]  /*0220*/  LEA R15, R15, UR4, 0x2 ;  /* 0x000000040f0f7c11 */ /* 0x000fc6000f8e10ff */
[----:B--2---:R0:W-:Y:S04]  /*0230*/  STS [R4], R17 ;  /* 0x0000001104007388 */ /* 0x0041e80000000800 */
[----:B---3--:R0:W-:Y:S01]  /*0240*/  STS [R15], R12 ;  /* 0x0000000c0f007388 */ /* 0x0081e20000000800 */
[----:B------:R-:W-:Y:S06]  /*0250*/  BAR.SYNC.DEFER_BLOCKING 0x0 ;  /* 0x0000000000007b1d */ /* 0x000fec0000010000 */
[----:B------:R-:W-:Y:S05]  /*0260*/  @P0 BRA `(.L_x_5) ;  /* 0x0000000800140947 */ /* 0x000fea0003800000 */
[----:B------:R-:W-:-:S04]  /*0270*/  VIADDMNMX R13, R8, R0, R19, PT ;  /* 0x00000000080d7246 */ /* 0x000fc80003800113 */
[----:B0-----:R-:W-:-:S05]  /*0280*/  VIADDMNMX R15, R8, 0x1, R13, !PT ;  /* 0x00000001080f7846 */ /* 0x001fca000780010d */
[----:B------:R-:W-:Y:S02]  /*0290*/  IMAD.IADD R10, R15, 0x1, -R8 ;  /* 0x000000010f0a7824 */ /* 0x000fe400078e0a08 */
[----:B------:R-:W-:-:S03]  /*02a0*/  IMAD.IADD R15, R8, 0x1, -R15 ;  /* 0x00000001080f7824 */ /* 0x000fc600078e0a0f */
[----:B------:R-:W-:Y:S02]  /*02b0*/  LOP3.LUT P1, R17, R10, 0x3, RZ, 0xc0, !PT ;  /* 0x000000030a117812 */ /* 0x000fe4000782c0ff */
[----:B------:R-:W-:Y:S02]  /*02c0*/  ISETP.GT.U32.AND P0, PT, R15, -0x4, PT ;  /* 0xfffffffc0f00780c */ /* 0x000fe40003f04070 */
[----:B------:R-:W-:-:S09]  /*02d0*/  MOV R10, R8 ;  /* 0x00000008000a7202 */ /* 0x000fd20000000f00 */
[----:B------:R-:W-:Y:S05]  /*02e0*/  @!P1 BRA `(.L_x_6) ;  /* 0x0000000000909947 */ /* 0x000fea0003800000 */
[----:B------:R-:W0:Y:S01]  /*02f0*/  LDC R18, c[0x0][0x39c] ;  /* 0x0000e700ff127b82 */ /* 0x000e220000000800 */
[----:B------:R-:W-:Y:S01]  /*0300*/  VIADD R10, R7, UR11 ;  /* 0x0000000b070a7c36 */ /* 0x000fe20008000000 */
[C---:B------:R-:W-:Y:S01]  /*0310*/  IADD3 R21, PT, PT, -R6.reuse, UR11, RZ ;  /* 0x0000000b06157c10 */ /* 0x040fe2000fffe1ff */
[----:B------:R-:W-:Y:S01]  /*0320*/  VIADD R16, R6, -UR11 ;  /* 0x8000000b06107c36 */ /* 0x000fe20008000000 */
[C---:B------:R-:W-:Y:S02]  /*0330*/  IADD3 R15, PT, PT, R9.reuse, -UR11, RZ ;  /* 0x8000000b090f7c10 */ /* 0x040fe4000fffe0ff */
[-C--:B------:R-:W-:Y:S01]  /*0340*/  IADD3 R19, PT, PT, -R9, R0.reuse, R10 ;  /* 0x0000000009137210 */ /* 0x080fe20007ffe10a */
[----:B------:R-:W-:Y:S01]  /*0350*/  IMAD R14, R14, R21, R14 ;  /* 0x000000150e0e7224 */ /* 0x000fe200078e020e */
[----:B------:R-:W1:Y:S01]  /*0360*/  LDC R12, c[0x0][0x388] ;  /* 0x0000e200ff0c7b82 */ /* 0x000e620000000800 */
[-C--:B------:R-:W-:Y:S02]  /*0370*/  IMAD R21, R16, R0.reuse, R7 ;  /* 0x0000000010157224 */ /* 0x080fe400078e0207 */
[----:B------:R-:W-:-:S02]  /*0380*/  IMAD R19, R19, R0, RZ ;  /* 0x0000000013137224 */ /* 0x000fc400078e02ff */
[-C--:B------:R-:W-:Y:S02]  /*0390*/  IMAD R21, R21, R0.reuse, RZ ;  /* 0x0000000015157224 */ /* 0x080fe400078e02ff */
[--C-:B------:R-:W-:Y:S01]  /*03a0*/  IMAD.IADD R10, R8, 0x1, R17.reuse ;  /* 0x00000001080a7824 */ /* 0x100fe200078e0211 */
[----:B------:R-:W-:Y:S01]  /*03b0*/  LEA R19, R19, UR4, 0x2 ;  /* 0x0000000413137c11 */ /* 0x000fe2000f8e10ff */
[----:B------:R-:W-:Y:S01]  /*03c0*/  IMAD.MOV R16, RZ, RZ, -R17 ;  /* 0x000000ffff107224 */ /* 0x000fe200078e0a11 */
[----:B------:R-:W-:Y:S01]  /*03d0*/  LEA R17, R5, UR4, 0x2 ;  /* 0x0000000405117c11 */ /* 0x000fe2000f8e10ff */
[----:B------:R-:W-:Y:S01]  /*03e0*/  IMAD R15, R15, R0, RZ ;  /* 0x000000000f0f7224 */ /* 0x000fe200078e02ff */
[----:B------:R-:W-:Y:S02]  /*03f0*/  LEA R21, R21, UR4, 0x2 ;  /* 0x0000000415157c11 */ /* 0x000fe4000f8e10ff */
[----:B0-----:R-:W-:-:S13]  /*0400*/  ISETP.NE.AND P1, PT, R18, 0x1, PT ;  /* 0x000000011200780c */ /* 0x001fda0003f25270 */
.L_x_7:
[----:B------:R-:W-:Y:S01]  /*0410*/  @P1 LEA R18, R14, R17, 0x2 ;  /* 0x000000110e121211 */ /* 0x000fe200078e10ff */
[----:B------:R-:W-:Y:S01]  /*0420*/  @!P1 IMAD R20, R15, 0x4, R17 ;  /* 0x000000040f149824 */ /* 0x000fe200078e0211 */
[----:B0-----:R0:W-:Y:S01]  /*0430*/  @P1 LDS R23, [R21] ;  /* 0x0000000015171984 */ /* 0x0011e20000000800 */
[----:B------:R-:W-:-:S03]  /*0440*/  VIADD R16, R16, 0x1 ;  /* 0x0000000110107836 */ /* 0x000fc60000000000 */
[----:B------:R-:W-:Y:S02]  /*0450*/  LDS R0, [R4] ;  /* 0x0000000004007984 */ /* 0x000fe40000000800 */
[----:B------:R-:W-:Y:S02]  /*0460*/  ISETP.NE.AND P2, PT, R16, RZ, PT ;  /* 0x000000ff1000720c */ /* 0x000fe40003f45270 */
[----:B------:R-:W2:Y:S01]  /*0470*/  @P1 LDS R18, [R18] ;  /* 0x0000000012121984 */ /* 0x000ea20000000800 */
[----:B0-----:R-:W-:-:S03]  /*0480*/  VIADD R21, R21, 0x4 ;  /* 0x0000000415157836 */ /* 0x001fc60000000000 */
[----:B------:R0:W-:Y:S04]  /*0490*/  @!P1 LDS R22, [R19] ;  /* 0x0000000013169984 */ /* 0x0001e80000000800 */
[----:B------:R-:W3:Y:S01]  /*04a0*/  @!P1 LDS R25, [R20] ;  /* 0x0000000014199984 */ /* 0x000ee20000000800 */
[----:B0-----:R-:W-:Y:S02]  /*04b0*/  IADD3 R19, PT, PT, R19, 0x4, RZ ;  /* 0x0000000413137810 */ /* 0x001fe40007ffe0ff */
[--C-:B--2---:R-:W-:Y:S02]  /*04c0*/  @P1 VIADDMNMX R23, R23, R18, R0.reuse, PT ;  /* 0x0000001217171246 */ /* 0x104fe40003800100 */
[----:B---3--:R-:W-:Y:S02]  /*04d0*/  @!P1 VIADDMNMX R23, R22, R25, R0, PT ;  /* 0x0000001916179246 */ /* 0x008fe40003800100 */
[----:B-1----:R-:W-:-:S03]  /*04e0*/  MOV R0, R12 ;  /* 0x0000000c00007202 */ /* 0x002fc60000000f00 */
[----:B------:R0:W-:Y:S02]  /*04f0*/  STS [R4], R23 ;  /* 0x0000001704007388 */ /* 0x0001e40000000800 */
[----:B------:R-:W-:Y:S01]  /*0500*/  IMAD R17, R0, 0x4, R17 ;  /* 0x0000000400117824 */ /* 0x000fe200078e0211 */
[----:B------:R-:W-:Y:S06]  /*0510*/  BAR.SYNC.DEFER_BLOCKING 0x0 ;  /* 0x0000000000007b1d */ /* 0x000fec0000010000 */
[----:B------:R-:W-:Y:S05]  /*0520*/  @P2 BRA `(.L_x_7) ;  /* 0xfffffffc00b82947 */ /* 0x000fea000383ffff */
.L_x_6:
[----:B------:R-:W-:Y:S05]  /*0530*/  @P0 BRA `(.L_x_5) ;  /* 0x0000000400600947 */ /* 0x000fea0003800000 */
[----:B------:R-:W1:Y:S01]  /*0540*/  LDCU UR5, c[0x0][0x38c] ;  /* 0x00007180ff0577ac */ /* 0x000e620008000800 */
[----:B------:R-:W2:Y:S01]  /*0550*/  LDC R15, c[0x0][0x390] ;  /* 0x0000e400ff0f7b82 */ /* 0x000ea20000000800 */
[-C--:B------:R-:W-:Y:S01]  /*0560*/  IADD3 R7, PT, PT, -R9, R0.reuse, R7 ;  /* 0x0000000009077210 */ /* 0x080fe20007ffe107 */
[----:B------:R-:W-:Y:S02]  /*0570*/  IMAD.U32 R17, RZ, RZ, UR4 ;  /* 0x00000004ff117e24 */ /* 0x000fe4000f8e00ff */
[----:B------:R-:W-:Y:S02]  /*0580*/  IMAD.SHL.U32 R5, R5, 0x4, RZ ;  /* 0x0000000405057824 */ /* 0x000fe400078e00ff */
[----:B------:R-:W-:Y:S02]  /*0590*/  IMAD R7, R7, R0, RZ ;  /* 0x0000000007077224 */ /* 0x000fe400078e02ff */
[----:B------:R-:W3:Y:S08]  /*05a0*/  LDC R16, c[0x0][0x39c] ;  /* 0x0000e700ff107b82 */ /* 0x000ef00000000800 */
[----:B------:R-:W4:Y:S01]  /*05b0*/  LDC R18, c[0x0][0x39c] ;  /* 0x0000e700ff127b82 */ /* 0x000f220000000800 */
[----:B-1----:R-:W-:Y:S01]  /*05c0*/  IADD3 R11, PT, PT, R11, -UR5, -R8 ;  /* 0x800000050b0b7c10 */ /* 0x002fe2000fffe808 */
[----:B------:R-:W-:-:S04]  /*05d0*/  IMAD.SHL.U32 R8, R10, 0x4, RZ ;  /* 0x000000040a087824 */ /* 0x000fc800078e00ff */
[----:B------:R-:W-:Y:S02]  /*05e0*/  IMAD R11, R11, R0, RZ ;  /* 0x000000000b0b7224 */ /* 0x000fe400078e02ff */
[----:B------:R-:W-:Y:S01]  /*05f0*/  IMAD R12, R7, 0x4, R8 ;  /* 0x00000004070c7824 */ /* 0x000fe200078e0208 */
[----:B------:R-:W-:Y:S02]  /*0600*/  IADD3 R7, PT, PT, -R6, 0x1, RZ ;  /* 0x0000000106077810 */ /* 0x000fe40007ffe1ff */
[----:B------:R-:W-:Y:S02]  /*0610*/  LEA R14, R11, R8, 0x2 ;  /* 0x000000080b0e7211 */ /* 0x000fe400078e10ff */
[-C--:B------:R-:W-:Y:S01]  /*0620*/  LOP3.LUT R11, RZ, R0.reuse, RZ, 0x33, !PT ;  /* 0x00000000ff0b7212 */ /* 0x080fe200078e33ff */
[--C-:B------:R-:W-:Y:S01]  /*0630*/  IMAD R9, R7, R0, R10.reuse ;  /* 0x0000000007097224 */ /* 0x100fe200078e020a */
[----:B--2---:R-:W-:Y:S02]  /*0640*/  IADD3 R8, PT, PT, R15, UR8, R10 ;  /* 0x000000080f087c10 */ /* 0x004fe4000fffe00a */
[----:B------:R-:W-:-:S02]  /*0650*/  IADD3 R6, PT, PT, R12, 0x8, R17 ;  /* 0x000000080c067810 */ /* 0x000fc40007ffe011 */
[----:B------:R-:W-:Y:S01]  /*0660*/  IADD3 R7, PT, PT, R14, 0x8, R17 ;  /* 0x000000080e077810 */ /* 0x000fe20007ffe011 */
[----:B------:R-:W-:Y:S01]  /*0670*/  IMAD R15, R11, UR5, R8 ;  /* 0x000000050b0f7c24 */ /* 0x000fe2000f8e0208 */
[C---:B------:R-:W-:Y:S01]  /*0680*/  IADD3 R11, PT, PT, R9.reuse, 0x3, RZ ;  /* 0x00000003090b7810 */ /* 0x040fe20007ffe0ff */
[C---:B------:R-:W-:Y:S01]  /*0690*/  VIADD R17, R9.reuse, 0x2 ;  /* 0x0000000209117836 */ /* 0x040fe20000000000 */
[----:B---3--:R-:W-:Y:S01]  /*06a0*/  ISETP.NE.AND P0, PT, R16, 0x1, PT ;  /* 0x000000011000780c */ /* 0x008fe20003f05270 */
[-C--:B------:R-:W-:Y:S01]  /*06b0*/  IMAD R9, R9, R0.reuse, RZ ;  /* 0x0000000009097224 */ /* 0x080fe200078e02ff */
[----:B------:R-:W1:Y:S01]  /*06c0*/  LDCU UR5, c[0x0][0x388] ;  /* 0x00007100ff0577ac */ /* 0x000e620008000800 */
[-C--:B------:R-:W-:Y:S02]  /*06d0*/  IMAD R12, R11, R0.reuse, RZ ;  /* 0x000000000b0c7224 */ /* 0x080fe400078e02ff */
[-C--:B------:R-:W-:Y:S01]  /*06e0*/  IMAD R14, R17, R0.reuse, RZ ;  /* 0x00000000110e7224 */ /* 0x080fe200078e02ff */
[----:B------:R-:W-:Y:S01]  /*06f0*/  IADD3 R17, PT, PT, R15, 0x3, RZ ;  /* 0x000000030f117810 */ /* 0x000fe20007ffe0ff */
[C---:B------:R-:W-:Y:S01]  /*0700*/  IMAD.IADD R20, R9.reuse, 0x1, R0 ;  /* 0x0000000109147824 */ /* 0x040fe200078e0200 */
[-C--:B------:R-:W-:Y:S01]  /*0710*/  LEA R8, R9, R5.reuse, 0x2 ;  /* 0x0000000509087211 */ /* 0x080fe200078e10ff */
[C---:B------:R-:W-:Y:S01]  /*0720*/  VIADD R19, R15.reuse, 0x2 ;  /* 0x000000020f137836 */ /* 0x040fe20000000000 */
[-C--:B------:R-:W-:Y:S01]  /*0730*/  LEA R9, R12, R5.reuse, 0x2 ;  /* 0x000000050c097211 */ /* 0x080fe200078e10ff */
[----:B------:R-:W-:Y:S01]  /*0740*/  IMAD R15, R15, R0, RZ ;  /* 0x000000000f0f7224 */ /* 0x000fe200078e02ff */
[----:B------:R-:W-:Y:S01]  /*0750*/  LEA R12, R20, R5, 0x2 ;  /* 0x00000005140c7211 */ /* 0x000fe200078e10ff */
[----:B------:R-:W-:-:S02]  /*0760*/  IMAD R11, R14, 0x4, R5 ;  /* 0x000000040e0b7824 */ /* 0x000fc400078e0205 */
[-C--:B------:R-:W-:Y:S02]  /*0770*/  IMAD R16, R19, R0.reuse, RZ ;  /* 0x0000000013107224 */ /* 0x080fe400078e02ff */
[----:B------:R-:W-:Y:S02]  /*0780*/  IMAD R14, R17, R0, RZ ;  /* 0x00000000110e7224 */ /* 0x000fe400078e02ff */
[C---:B------:R-:W-:Y:S01]  /*0790*/  IMAD.IADD R20, R15.reuse, 0x1, R0 ;  /* 0x000000010f147824 */ /* 0x040fe200078e0200 */
[-C--:B------:R-:W-:Y:S01]  /*07a0*/  LEA R0, R15, R5.reuse, 0x2 ;  /* 0x000000050f007211 */ /* 0x080fe200078e10ff */
[--C-:B------:R-:W-:Y:S01]  /*07b0*/  IMAD R14, R14, 0x4, R5.reuse ;  /* 0x000000040e0e7824 */ /* 0x100fe200078e0205 */
[----:B------:R-:W-:Y:S01]  /*07c0*/  LEA R15, R16, R5, 0x2 ;  /* 0x00000005100f7211 */ /* 0x000fe200078e10ff */
[----:B-1--4-:R-:W-:-:S07]  /*07d0*/  IMAD R5, R20, 0x4, R5 ;  /* 0x0000000414057824 */ /* 0x012fce00078e0205 */
.L_x_8:
[----:B------:R-:W-:Y:S01]  /*07e0*/  @!P0 LDS R16, [R0+UR4] ;  /* 0x0000000400108984 */ /* 0x000fe20008000800 */
[----:B------:R-:W-:Y:S02]  /*07f0*/  ISETP.NE.AND P1, PT, R18, 0x1, PT ;  /* 0x000000011200780c */ /* 0x000fe40003f25270 */
[----:B------:R-:W-:Y:S01]  /*0800*/  IADD3 R10, PT, PT, R10, 0x4, RZ ;  /* 0x000000040a0a7810 */ /* 0x000fe20007ffe0ff */
[----:B------:R-:W-:Y:S04]  /*0810*/  @!P0 LDS R17, [R6+-0x8] ;  /* 0xfffff80006118984 */ /* 0x000fe80000000800 */
[----:B------:R-:W1:Y:S04]  /*0820*/  LDS R19, [R4] ;  /* 0x0000000004137984 */ /* 0x000e680000000800 */
[----:B------:R-:W-:Y:S04]  /*0830*/  @P0 LDS R20, [R8+UR4] ;  /* 0x0000000408140984 */ /* 0x000fe80008000800 */
[----:B------:R-:W2:Y:S01]  /*0840*/  @P0 LDS R21, [R7+-0x8] ;  /* 0xfffff80007150984 */ /* 0x000ea20000000800 */
[----:B-1----:R-:W-:-:S02]  /*0850*/  @!P0 VIADDMNMX R17, R17, R16, R19, PT ;  /* 0x0000001011118246 */ /* 0x002fc40003800113 */
[----:B--2---:R-:W-:-:S05]  /*0860*/  @P0 VIADDMNMX R17, R21, R20, R19, PT ;  /* 0x0000001415110246 */ /* 0x004fca0003800113 */
[----:B------:R-:W-:Y:S01]  /*0870*/  STS [R4], R17 ;  /* 0x0000001104007388 */ /* 0x000fe20000000800 */
[----:B------:R-:W-:Y:S06]  /*0880*/  BAR.SYNC.DEFER_BLOCKING 0x0 ;  /* 0x0000000000007b1d */ /* 0x000fec0000010000 */
[----:B------:R-:W-:Y:S04]  /*0890*/  @P1 LDS R16, [R12+UR4] ;  /* 0x000000040c101984 */ /* 0x000fe80008000800 */
[----:B------:R-:W-:Y:S04]  /*08a0*/  @P1 LDS R19, [R7+-0x4] ;  /* 0xfffffc0007131984 */ /* 0x000fe80000000800 */
[----:B------:R-:W1:Y:S04]  /*08b0*/  @P1 LDS R20, [R4] ;  /* 0x0000000004141984 */ /* 0x000e680000000800 */
[----:B------:R-:W-:Y:S04]  /*08c0*/  @!P1 LDS R21, [R5+UR4] ;  /* 0x0000000405159984 */ /* 0x000fe80008000800 */
[----:B------:R-:W-:Y:S04]  /*08d0*/  @!P1 LDS R22, [R6+-0x4] ;  /* 0xfffffc0006169984 */ /* 0x000fe80000000800 */
[----:B0-----:R-:W0:Y:S01]  /*08e0*/  @!P1 LDS R23, [R4] ;  /* 0x0000000004179984 */ /* 0x001e220000000800 */
[----:B-1----:R-:W-:-:S02]  /*08f0*/  @P1 VIADDMNMX R19, R19, R16, R20, PT ;  /* 0x0000001013131246 */ /* 0x002fc40003800114 */
[----:B0-----:R-:W-:-:S05]  /*0900*/  @!P1 VIADDMNMX R19, R22, R21, R23, PT ;  /* 0x0000001516139246 */ /* 0x001fca0003800117 */
[----:B------:R-:W-:Y:S01]  /*0910*/  STS [R4], R19 ;  /* 0x0000001304007388 */ /* 0x000fe20000000800 */
[----:B------:R-:W-:Y:S06]  /*0920*/  BAR.SYNC.DEFER_BLOCKING 0x0 ;  /* 0x0000000000007b1d */ /* 0x000fec0000010000 */
[----:B------:R-:W-:Y:S04]  /*0930*/  @P1 LDS R16, [R11+UR4] ;  /* 0x000000040b101984 */ /* 0x000fe80008000800 */
[----:B------:R-:W-:Y:S04]  /*0940*/  @P1 LDS R17, [R7] ;  /* 0x0000000007111984 */ /* 0x000fe80000000800 */
[----:B------:R-:W0:Y:S04]  /*0950*/  @P1 LDS R20, [R4] ;  /* 0x0000000004141984 */ /* 0x000e280000000800 */
[----:B------:R-:W-:Y:S04]  /*0960*/  @!P1 LDS R21, [R15+UR4] ;  /* 0x000000040f159984 */ /* 0x000fe80008000800 */
[----:B------:R-:W-:Y:S04]  /*0970*/  @!P1 LDS R22, [R6] ;  /* 0x0000000006169984 */ /* 0x000fe80000000800 */
[----:B------:R-:W1:Y:S01]  /*0980*/  @!P1 LDS R23, [R4] ;  /* 0x0000000004179984 */ /* 0x000e620000000800 */
[----:B0-----:R-:W-:-:S02]  /*0990*/  @P1 VIADDMNMX R17, R17, R16, R20, PT ;  /* 0x0000001011111246 */ /* 0x001fc40003800114 */
[----:B-1----:R-:W-:-:S05]  /*09a0*/  @!P1 VIADDMNMX R17, R22, R21, R23, PT ;  /* 0x0000001516119246 */ /* 0x002fca0003800117 */
[----:B------:R-:W-:Y:S01]  /*09b0*/  STS [R4], R17 ;  /* 0x0000001104007388 */ /* 0x000fe20000000800 */
[----:B------:R-:W-:Y:S06]  /*09c0*/  BAR.SYNC.DEFER_BLOCKING 0x0 ;  /* 0x0000000000007b1d */ /* 0x000fec0000010000 */
[----:B------:R-:W-:Y:S04]  /*09d0*/  @P1 LDS R16, [R9+UR4] ;  /* 0x0000000409101984 */ /* 0x000fe80008000800 */
[----:B------:R0:W-:Y:S04]  /*09e0*/  @P1 LDS R19, [R7+0x4] ;  /* 0x0000040007131984 */ /* 0x0001e80000000800 */
[----:B------:R-:W1:Y:S04]  /*09f0*/  @P1 LDS R20, [R4] ;  /* 0x0000000004141984 */ /* 0x000e680000000800 */
[----:B------:R-:W-:Y:S01]  /*0a00*/  @!P1 LDS R21, [R14+UR4] ;  /* 0x000000040e159984 */ /* 0x000fe20008000800 */
[----:B------:R-:W-:Y:S01]  /*0a10*/  ULEA UR4, UR5, UR4, 0x4 ;  /* 0x0000000405047291 */ /* 0x000fe2000f8e20ff */
[----:B0-----:R-:W-:-:S02]  /*0a20*/  VIADD R7, R7, 0x10 ;  /* 0x0000001007077836 */ /* 0x001fc40000000000 */
[----:B------:R0:W-:Y:S04]  /*0a30*/  @!P1 LDS R22, [R6+0x4] ;  /* 0x0000040006169984 */ /* 0x0001e80000000800 */
[----:B------:R-:W2:Y:S01]  /*0a40*/  @!P1 LDS R23, [R4] ;  /* 0x0000000004179984 */ /* 0x000ea20000000800 */
[----:B0-----:R-:W-:Y:S02]  /*0a50*/  IADD3 R6, PT, PT, R6, 0x10, RZ ;  /* 0x0000001006067810 */ /* 0x001fe40007ffe0ff */
[----:B-1----:R-:W-:Y:S02]  /*0a60*/  @P1 VIADDMNMX R19, R19, R16, R20, PT ;  /* 0x0000001013131246 */ /* 0x002fe40003800114 */
[----:B--2---:R-:W-:Y:S02]  /*0a70*/  @!P1 VIADDMNMX R19, R22, R21, R23, PT ;  /* 0x0000001516139246 */ /* 0x004fe40003800117 */
[----:B------:R-:W-:-:S03]  /*0a80*/  ISETP.GE.AND P1, PT, R10, R13, PT ;  /* 0x0000000d0a00720c */ /* 0x000fc60003f26270 */
[----:B------:R1:W-:Y:S01]  /*0a90*/  STS [R4], R19 ;  /* 0x0000001304007388 */ /* 0x0003e20000000800 */
[----:B------:R-:W-:Y:S09]  /*0aa0*/  BAR.SYNC.DEFER_BLOCKING 0x0 ;  /* 0x0000000000007b1d */ /* 0x000ff20000010000 */
[----:B-1----:R-:W-:Y:S05]  /*0ab0*/  @!P1 BRA `(.L_x_8) ;  /* 0xfffffffc00489947 */ /* 0x002fea000383ffff */
.L_x_5:
[----:B------:R-:W1:Y:S04]  /*0ac0*/  LDS R5, [R4] ;  /* 0x0000000004057984 */ /* 0x000e680000000800 */
[----:B-1----:R-:W-:Y:S01]  /*0ad0*/  STG.E desc[UR6][R2.64], R5 ;  /* 0x0000000502007986 */ /* 0x002fe2000c101906 */
[----:B------:R-:W-:Y:S05]  /*0ae0*/  EXIT ;  /* 0x000000000000794d */ /* 0x000fea0003800000 */
.L_x_9:
        /* <DEDUP_REMOVED lines=9> */
.L_x_16:


//--------------------- .text._Z10gpu_phase1Piiiiiim --------------------------
	.section	.text._Z10gpu_phase1Piiiiiim,"ax",@progbits
	.align	128
        .global         _Z10gpu_phase1Piiiiiim
        .type           _Z10gpu_phase1Piiiiiim,@function
        .size           _Z10gpu_phase1Piiiiiim,(.L_x_17 - _Z10gpu_phase1Piiiiiim)
        .other          _Z10gpu_phase1Piiiiiim,@"STO_CUDA_ENTRY STV_DEFAULT"
_Z10gpu_phase1Piiiiiim:
.text._Z10gpu_phase1Piiiiiim:
[----:B------:R-:W-:Y:S01]  /*0000*/  LDC R1, c[0x0][0x37c] ;  /* 0x0000df00ff017b82 */ /* 0x000fe20000000800 */
[----:B------:R-:W0:Y:S07]  /*0010*/  S2R R6, SR_CTAID.Y ;  /* 0x0000000000067919 */ /* 0x000e2e0000002600 */
[----:B------:R-:W1:Y:S01]  /*0020*/  S2UR UR8, SR_CTAID.X ;  /* 0x00000000000879c3 */ /* 0x000e620000002500 */
[----:B------:R-:W1:Y:S01]  /*0030*/  LDCU.64 UR12, c[0x0][0x390] ;  /* 0x00007200ff0c77ac */ /* 0x000e620008000a00 */
[----:B------:R-:W2:Y:S01]  /*0040*/  S2R R7, SR_TID.X ;  /* 0x0000000000077919 */ /* 0x000ea20000002100 */
[----:B------:R-:W3:Y:S01]  /*0050*/  LDCU UR10, c[0x0][0x388] ;  /* 0x00007100ff0a77ac */ /* 0x000ee20008000800 */
[----:B------:R-:W4:Y:S04]  /*0060*/  S2R R15, SR_TID.Y ;  /* 0x00000000000f7919 */ /* 0x000f280000002200 */
[----:B------:R-:W5:Y:S01]  /*0070*/  LDC.64 R2, c[0x0][0x380] ;  /* 0x0000e000ff027b82 */ /* 0x000f620000000a00 */
[----:B------:R-:W4:Y:S01]  /*0080*/  LDCU UR5, c[0x0][0x3a0] ;  /* 0x00007400ff0577ac */ /* 0x000f220008000800 */
[----:B------:R-:W5:Y:S06]  /*0090*/  LDCU.64 UR14, c[0x0][0x358] ;  /* 0x00006b00ff0e77ac */ /* 0x000f6c0008000a00 */
[----:B------:R-:W5:Y:S01]  /*00a0*/  S2UR UR6, SR_CgaCtaId ;  /* 0x00000000000679c3 */ /* 0x000f620000008800 */
[----:B------:R-:W5:Y:S01]  /*00b0*/  LDCU UR11, c[0x0][0x38c] ;  /* 0x00007180ff0b77ac */ /* 0x000f620008000800 */
[----:B------:R-:W5:Y:S01]  /*00c0*/  LDCU UR7, c[0x0][0x398] ;  /* 0x00007300ff0777ac */ /* 0x000f620008000800 */
[----:B---3--:R-:W-:Y:S01]  /*00d0*/  IMAD.U32 R0, RZ, RZ, UR10 ;  /* 0x0000000aff007e24 */ /* 0x008fe2000f8e00ff */
[----:B-1----:R-:W-:Y:S01]  /*00e0*/  UIADD3 UR4, UPT, UPT, UR8, UR12, URZ ;  /* 0x0000000c08047290 */ /* 0x002fe2000fffe0ff */
[----:B0-----:R-:W-:-:S05]  /*00f0*/  VIADD R6, R6, UR13 ;  /* 0x0000000d06067c36 */ /* 0x001fca0008000000 */
[----:B--2---:R-:W-:Y:S02]  /*0100*/  IMAD R4, R0, UR4, R7 ;  /* 0x0000000400047c24 */ /* 0x004fe4000f8e0207 */
[----:B----4-:R-:W-:-:S04]  /*0110*/  IMAD R9, R6, UR10, R15 ;  /* 0x0000000a06097c24 */ /* 0x010fc8000f8e020f */
[----:B------:R-:W-:-:S04]  /*0120*/  IMAD R5, R9, UR5, R4 ;  /* 0x0000000509057c24 */ /* 0x000fc8000f8e0204 */
[----:B-----5:R-:W-:-:S05]  /*0130*/  IMAD.WIDE R2, R5, 0x4, R2 ;  /* 0x0000000405027825 */ /* 0x020fca00078e0202 */
[----:B------:R-:W2:Y:S01]  /*0140*/  LDG.E R5, desc[UR14][R2.64] ;  /* 0x0000000e02057981 */ /* 0x000ea2000c1e1900 */
[----:B------:R-:W-:Y:S01]  /*0150*/  UMOV UR5, 0x400 ;  /* 0x0000040000057882 */ /* 0x000fe20000000000 */
[----:B------:R-:W-:Y:S01]  /*0160*/  IMAD R4, R15, UR10, R7 ;  /* 0x0000000a0f047c24 */ /* 0x000fe2000f8e0207 */
[----:B------:R-:W-:Y:S02]  /*0170*/  ULEA UR5, UR6, UR5, 0x18 ;  /* 0x0000000506057291 */ /* 0x000fe4000f8ec0ff */
[----:B------:R-:W-:-:S04]  /*0180*/  UIMAD UR6, UR10, UR11, URZ ;  /* 0x0000000b0a0672a4 */ /* 0x000fc8000f8e02ff */
[----:B------:R-:W-:Y:S01]  /*0190*/  LEA R4, R4, UR5, 0x2 ;  /* 0x0000000504047c11 */ /* 0x000fe2000f8e10ff */
[----:B------:R-:W-:-:S04]  /*01a0*/  UISETP.GE.AND UP0, UPT, UR6, UR7, UPT ;  /* 0x000000070600728c */ /* 0x000fc8000bf06270 */
[----:B------:R-:W-:Y:S01]  /*01b0*/  UISETP.LT.OR UP0, UPT, UR10, 0x1, UP0 ;  /* 0x000000010a00788c */ /* 0x000fe20008701670 */
[----:B--2---:R0:W-:Y:S01]  /*01c0*/  STS [R4], R5 ;  /* 0x0000000504007388 */ /* 0x0041e20000000800 */
[----:B------:R-:W-:Y:S07]  /*01d0*/  BAR.SYNC.DEFER_BLOCKING 0x0 ;  /* 0x0000000000007b1d */ /* 0x000fee0000010000 */
[----:B------:R-:W-:Y:S05]  /*01e0*/  BRA.U UP0, `(.L_x_10) ;  /* 0x00000005003c7547 */ /* 0x000fea000b800000 */
[----:B0-----:R-:W-:Y:S01]  /*01f0*/  MOV R5, UR7 ;  /* 0x0000000700057c02 */ /* 0x001fe20008000f00 */
[----:B------:R-:W-:-:S03]  /*0200*/  IMAD.U32 R8, RZ, RZ, UR6 ;  /* 0x00000006ff087e24 */ /* 0x000fc6000f8e00ff */
[----:B------:R-:W-:-:S04]  /*0210*/  VIADDMNMX R5, R0, UR6, R5, PT ;  /* 0x0000000600057c46 */ /* 0x000fc8000b800105 */
[----:B------:R-:W-:-:S04]  /*0220*/  VIADDMNMX R8, R8, 0x1, R5, !PT ;  /* 0x0000000108087846 */ /* 0x000fc80007800105 */
[----:B------:R-:W-:-:S13]  /*0230*/  R2UR UR7, R8 ;  /* 0x00000000080772ca */ /* 0x000fda00000e0000 */
[----:B------:R-:W-:Y:S02]  /*0240*/  UIADD3 UR9, UPT, UPT, UR6, -UR7, URZ ;  /* 0x8000000706097290 */ /* 0x000fe4000fffe0ff */
[----:B------:R-:W-:Y:S02]  /*0250*/  UIADD3 UR7, UPT, UPT, -UR6, UR7, URZ ;  /* 0x0000000706077290 */ /* 0x000fe4000fffe1ff */
[----:B------:R-:W-:Y:S02]  /*0260*/  UISETP.GT.U32.AND UP0, UPT, UR9, -0x4, UPT ;  /* 0xfffffffc0900788c */ /* 0x000fe4000bf04070 */
[----:B------:R-:W-:-:S09]  /*0270*/  ULOP3.LUT UP1, UR7, UR7, 0x3, URZ, 0xc0, !UPT ;  /* 0x0000000307077892 */ /* 0x000fd2000f82c0ff */
[----:B------:R-:W-:Y:S05]  /*0280*/  BRA.U !UP1, `(.L_x_11) ;  /* 0x00000001094c7547 */ /* 0x000fea000b800000 */
[----:B------:R-:W-:Y:S01]  /*0290*/  UIADD3 UR4, UPT, UPT, UR4, -UR11, URZ ;  /* 0x8000000b04047290 */ /* 0x000fe2000fffe0ff */
[----:B------:R-:W-:Y:S01]  /*02a0*/  VIADD R9, R9, -UR6 ;  /* 0x8000000609097c36 */ /* 0x000fe20008000000 */
[----:B------:R-:W-:Y:S02]  /*02b0*/  UIADD3 UR6, UPT, UPT, UR6, UR7, URZ ;  /* 0x0000000706067290 */ /* 0x000fe4000fffe0ff */
[----:B------:R-:W-:Y:S01]  /*02c0*/  UIADD3 UR7, UPT, UPT, -UR7, URZ, URZ ;  /* 0x000000ff07077290 */ /* 0x000fe2000fffe1ff */
[----:B------:R-:W-:Y:S02]  /*02d0*/  IMAD R9, R9, UR10, RZ ;  /* 0x0000000a09097c24 */ /* 0x000fe4000f8e02ff */
[----:B------:R-:W-:-:S03]  /*02e0*/  IMAD R11, R0, UR4, R7 ;  /* 0x00000004000b7c24 */ /* 0x000fc6000f8e0207 */
[----:B------:R-:W-:Y:S02]  /*02f0*/  LEA R9, R9, UR5, 0x2 ;  /* 0x0000000509097c11 */ /* 0x000fe4000f8e10ff */
[----:B------:R-:W-:-:S07]  /*0300*/  LEA R11, R11, UR5, 0x2 ;  /* 0x000000050b0b7c11 */ /* 0x000fce000f8e10ff */
.L_x_12:
[----:B0-----:R0:W-:Y:S01]  /*0310*/  LDS R8, [R11] ;  /* 0x000000000b087984 */ /* 0x0011e20000000800 */
[----:B------:R-:W-:-:S03]  /*0320*/  UIADD3 UR7, UPT, UPT, UR7, 0x1, URZ ;  /* 0x0000000107077890 */ /* 0x000fc6000fffe0ff */
[----:B------:R1:W-:Y:S01]  /*0330*/  LDS R13, [R9] ;  /* 0x00000000090d7984 */ /* 0x0003e20000000800 */
[----:B------:R-:W-:-:S03]  /*0340*/  UISETP.NE.AND UP1, UPT, UR7, URZ, UPT ;  /* 0x000000ff0700728c */ /* 0x000fc6000bf25270 */
[----:B------:R-:W2:Y:S01]  /*0350*/  LDS R10, [R4] ;  /* 0x00000000040a7984 */ /* 0x000ea20000000800 */
[----:B0-----:R-:W-:Y:S01]  /*0360*/  LEA R11, R0, R11, 0x2 ;  /* 0x0000000b000b7211 */ /* 0x001fe200078e10ff */
[----:B-1----:R-:W-:Y:S01]  /*0370*/  VIADD R9, R9, 0x4 ;  /* 0x0000000409097836 */ /* 0x002fe20000000000 */
[----:B--2---:R-:W-:-:S05]  /*0380*/  VIADDMNMX R13, R13, R8, R10, PT ;  /* 0x000000080d0d7246 */ /* 0x004fca000380010a */
[----:B------:R0:W-:Y:S01]  /*0390*/  STS [R4], R13 ;  /* 0x0000000d04007388 */ /* 0x0001e20000000800 */
[----:B------:R-:W-:Y:S06]  /*03a0*/  BAR.SYNC.DEFER_BLOCKING 0x0 ;  /* 0x0000000000007b1d */ /* 0x000fec0000010000 */
[----:B------:R-:W-:Y:S05]  /*03b0*/  BRA.U UP1, `(.L_x_12) ;  /* 0xfffffffd01d47547 */ /* 0x000fea000b83ffff */
.L_x_11:
[----:B------:R-:W-:Y:S05]  /*03c0*/  BRA.U UP0, `(.L_x_10) ;  /* 0x0000000100c47547 */ /* 0x000fea000b800000 */
[----:B------:R-:W-:Y:S01]  /*03d0*/  IADD3 R6, PT, PT, R6, -UR11, RZ ;  /* 0x8000000b06067c10 */ /* 0x000fe2000fffe0ff */
[----:B------:R-:W-:Y:S02]  /*03e0*/  UIADD3 UR4, UPT, UPT, UR8, UR12, UR6 ;  /* 0x0000000c08047290 */ /* 0x000fe4000fffe006 */
[----:B------:R-:W-:Y:S01]  /*03f0*/  IMAD.U32 R9, RZ, RZ, UR6 ;  /* 0x00000006ff097e24 */ /* 0x000fe2000f8e00ff */
[----:B------:R-:W-:Y:S01]  /*0400*/  ULOP3.LUT UR7, URZ, UR10, URZ, 0x33, !UPT ;  /* 0x0000000aff077292 */ /* 0x000fe2000f8e33ff */
[----:B------:R-:W-:Y:S02]  /*0410*/  IMAD.SHL.U32 R7, R7, 0x4, RZ ;  /* 0x0000000407077824 */ /* 0x000fe400078e00ff */
[----:B------:R-:W-:Y:S01]  /*0420*/  IMAD R6, R6, UR10, R15 ;  /* 0x0000000a06067c24 */ /* 0x000fe2000f8e020f */
[----:B------:R-:W-:-:S04]  /*0430*/  UIMAD UR4, UR7, UR11, UR4 ;  /* 0x0000000b070472a4 */ /* 0x000fc8000f8e0204 */
[----:B------:R-:W-:Y:S01]  /*0440*/  IADD3 R6, PT, PT, R6, -UR11, RZ ;  /* 0x8000000b06067c10 */ /* 0x000fe2000fffe0ff */
[----:B------:R-:W-:Y:S02]  /*0450*/  USHF.L.U32 UR7, UR4, 0x2, URZ ;  /* 0x0000000204077899 */ /* 0x000fe400080006ff */
[----:B------:R-:W-:Y:S02]  /*0460*/  UIMAD UR9, UR4, UR10, URZ ;  /* 0x0000000a040972a4 */ /* 0x000fe4000f8e02ff */
[----:B------:R-:W-:Y:S01]  /*0470*/  IMAD R6, R6, UR10, R9 ;  /* 0x0000000a06067c24 */ /* 0x000fe2000f8e0209 */
[----:B------:R-:W-:Y:S02]  /*0480*/  UIADD3 UR4, UPT, UPT, UR7, 0x4, URZ ;  /* 0x0000000407047890 */ /* 0x000fe4000fffe0ff */
[----:B------:R-:W-:Y:S02]  /*0490*/  UIADD3 UR8, UPT, UPT, UR7, 0x8, URZ ;  /* 0x0000000807087890 */ /* 0x000fe4000fffe0ff */
[----:B------:R-:W-:Y:S01]  /*04a0*/  LEA R6, R6, UR5, 0x2 ;  /* 0x0000000506067c11 */ /* 0x000fe2000f8e10ff */
[----:B------:R-:W-:-:S02]  /*04b0*/  UIADD3 UR7, UPT, UPT, UR7, 0xc, URZ ;  /* 0x0000000c07077890 */ /* 0x000fc4000fffe0ff */
[----:B------:R-:W-:Y:S01]  /*04c0*/  ULEA UR9, UR9, UR5, 0x2 ;  /* 0x0000000509097291 */ /* 0x000fe2000f8e10ff */
[----:B------:R-:W-:Y:S01]  /*04d0*/  IADD3 R6, PT, PT, R6, 0x8, RZ ;  /* 0x0000000806067810 */ /* 0x000fe20007ffe0ff */
[----:B------:R-:W-:Y:S02]  /*04e0*/  UIMAD UR4, UR4, UR10, UR5 ;  /* 0x0000000a040472a4 */ /* 0x000fe4000f8e0205 */
[----:B------:R-:W-:Y:S02]  /*04f0*/  UIMAD UR8, UR8, UR10, UR5 ;  /* 0x0000000a080872a4 */ /* 0x000fe4000f8e0205 */
[----:B------:R-:W-:-:S12]  /*0500*/  UIMAD UR7, UR7, UR10, UR5 ;  /* 0x0000000a070772a4 */ /* 0x000fd8000f8e0205 */
.L_x_13:
[----:B------:R-:W-:Y:S01]  /*0510*/  LDS R8, [R7+UR9] ;  /* 0x0000000907087984 */ /* 0x000fe20008000800 */
[----:B------:R-:W-:-:S03]  /*0520*/  UIADD3 UR6, UPT, UPT, UR6, 0x4, URZ ;  /* 0x0000000406067890 */ /* 0x000fc6000fffe0ff */
[----:B-1----:R-:W-:Y:S03]  /*0530*/  LDS R9, [R6+-0x8] ;  /* 0xfffff80006097984 */ /* 0x002fe60000000800 */
[----:B------:R-:W-:Y:S01]  /*0540*/  ISETP.LE.AND P0, PT, R5, UR6, PT ;  /* 0x0000000605007c0c */ /* 0x000fe2000bf03270 */
[----:B------:R-:W1:Y:S02]  /*0550*/  LDS R10, [R4] ;  /* 0x00000000040a7984 */ /* 0x000e640000000800 */
[----:B-1----:R-:W-:-:S05]  /*0560*/  VIADDMNMX R9, R9, R8, R10, PT ;  /* 0x0000000809097246 */ /* 0x002fca000380010a */
[----:B------:R-:W-:Y:S01]  /*0570*/  STS [R4], R9 ;  /* 0x0000000904007388 */ /* 0x000fe20000000800 */
[----:B------:R-:W-:Y:S06]  /*0580*/  BAR.SYNC.DEFER_BLOCKING 0x0 ;  /* 0x0000000000007b1d */ /* 0x000fec0000010000 */
[----:B------:R-:W-:Y:S04]  /*0590*/  LDS R8, [R7+UR4] ;  /* 0x0000000407087984 */ /* 0x000fe80008000800 */
[----:B------:R-:W-:Y:S04]  /*05a0*/  LDS R11, [R6+-0x4] ;  /* 0xfffffc00060b7984 */ /* 0x000fe80000000800 */
[----:B------:R-:W1:Y:S02]  /*05b0*/  LDS R10, [R4] ;  /* 0x00000000040a7984 */ /* 0x000e640000000800 */
[----:B-1----:R-:W-:-:S05]  /*05c0*/  VIADDMNMX R11, R11, R8, R10, PT ;  /* 0x000000080b0b7246 */ /* 0x002fca000380010a */
[----:B------:R-:W-:Y:S01]  /*05d0*/  STS [R4], R11 ;  /* 0x0000000b04007388 */ /* 0x000fe20000000800 */
[----:B------:R-:W-:Y:S06]  /*05e0*/  BAR.SYNC.DEFER_BLOCKING 0x0 ;  /* 0x0000000000007b1d */ /* 0x000fec0000010000 */
[----:B------:R-:W-:Y:S04]  /*05f0*/  LDS R8, [R7+UR8] ;  /* 0x0000000807087984 */ /* 0x000fe80008000800 */
[----:B0-----:R-:W-:Y:S04]  /*0600*/  LDS R13, [R6] ;  /* 0x00000000060d7984 */ /* 0x001fe80000000800 */
[----:B------:R-:W0:Y:S02]  /*0610*/  LDS R10, [R4] ;  /* 0x00000000040a7984 */ /* 0x000e240000000800 */
[----:B0-----:R-:W-:-:S05]  /*0620*/  VIADDMNMX R13, R13, R8, R10, PT ;  /* 0x000000080d0d7246 */ /* 0x001fca000380010a */
[----:B------:R-:W-:Y:S01]  /*0630*/  STS [R4], R13 ;  /* 0x0000000d04007388 */ /* 0x000fe20000000800 */
[----:B------:R-:W-:Y:S06]  /*0640*/  BAR.SYNC.DEFER_BLOCKING 0x0 ;  /* 0x0000000000007b1d */ /* 0x000fec0000010000 */
[----:B------:R0:W-:Y:S04]  /*0650*/  LDS R8, [R7+UR7] ;  /* 0x0000000707087984 */ /* 0x0001e80008000800 */
[----:B------:R1:W-:Y:S04]  /*0660*/  LDS R9, [R6+0x4] ;  /* 0x0000040006097984 */ /* 0x0003e80000000800 */
[----:B------:R-:W2:Y:S01]  /*0670*/  LDS R10, [R4] ;  /* 0x00000000040a7984 */ /* 0x000ea20000000800 */
[----:B0-----:R-:W-:Y:S01]  /*0680*/  IMAD R7, R0, 0x10, R7 ;  /* 0x0000001000077824 */ /* 0x001fe200078e0207 */
[----:B-1----:R-:W-:-:S02]  /*0690*/  IADD3 R6, PT, PT, R6, 0x10, RZ ;  /* 0x0000001006067810 */ /* 0x002fc40007ffe0ff */
[----:B--2---:R-:W-:-:S05]  /*06a0*/  VIADDMNMX R9, R9, R8, R10, PT ;  /* 0x0000000809097246 */ /* 0x004fca000380010a */
[----:B------:R1:W-:Y:S01]  /*06b0*/  STS [R4], R9 ;  /* 0x0000000904007388 */ /* 0x0003e20000000800 */
[----:B------:R-:W-:Y:S06]  /*06c0*/  BAR.SYNC.DEFER_BLOCKING 0x0 ;  /* 0x0000000000007b1d */ /* 0x000fec0000010000 */
[----:B------:R-:W-:Y:S05]  /*06d0*/  @!P0 BRA `(.L_x_13) ;  /* 0xfffffffc008c8947 */ /* 0x000fea000383ffff */
.L_x_10:
[----:B0-----:R-:W0:Y:S04]  /*06e0*/  LDS R5, [R4] ;  /* 0x0000000004057984 */ /* 0x001e280000000800 */
[----:B0-----:R-:W-:Y:S01]  /*06f0*/  STG.E desc[UR14][R2.64], R5 ;  /* 0x0000000502007986 */ /* 0x001fe2000c10190e */
[----:B------:R-:W-:Y:S05]  /*0700*/  EXIT ;  /* 0x000000000000794d */ /* 0x000fea0003800000 */
.L_x_14:
        /* <DEDUP_REMOVED lines=15> */
.L_x_17:


//--------------------- .nv.shared._Z10gpu_phase3Piiiiiim --------------------------
	.section	.nv.shared._Z10gpu_phase3Piiiiiim,"aw",@nobits
	.sectionflags	@""
	.align	16
	.zero		1024


//--------------------- .nv.shared.reserved.0     --------------------------
	.section	.nv.shared.reserved.0,"aw",@nobits
	.weak		__nv_reservedSMEM_offset_0_alias
	.size		__nv_reservedSMEM_offset_0_alias, 0, 64
	.other		__nv_reservedSMEM_offset_0_alias,@"STO_CUDA_RESERVED_SHARED STV_DEFAULT"
__nv_reservedSMEM_offset_0_alias:
	.zero		0
	.zero		64


//--------------------- .nv.shared._Z10gpu_phase2Piiiiiiim --------------------------
	.section	.nv.shared._Z10gpu_phase2Piiiiiiim,"aw",@nobits
	.sectionflags	@""
	.align	16
	.zero		1024


//--------------------- .nv.shared._Z10gpu_phase1Piiiiiim --------------------------
	.section	.nv.shared._Z10gpu_phase1Piiiiiim,"aw",@nobits
	.sectionflags	@""
	.align	16
	.zero		1024


//--------------------- .nv.constant0._Z10gpu_phase3Piiiiiim --------------------------
	.section	.nv.constant0._Z10gpu_phase3Piiiiiim,"a",@progbits
	.sectionflags	@""
	.align	4
.nv.constant0._Z10gpu_phase3Piiiiiim:
	.zero		936


//--------------------- .nv.constant0._Z10gpu_phase2Piiiiiiim --------------------------
	.section	.nv.constant0._Z10gpu_phase2Piiiiiiim,"a",@progbits
	.sectionflags	@""
	.align	4
.nv.constant0._Z10gpu_phase2Piiiiiiim:
	.zero		936


//--------------------- .nv.constant0._Z10gpu_phase1Piiiiiim --------------------------
	.section	.nv.constant0._Z10gpu_phase1Piiiiiim,"a",@progbits
	.sectionflags	@""
	.align	4
.nv.constant0._Z10gpu_phase1Piiiiiim:
	.zero		936


//--------------------- SYMBOLS --------------------------

	.type		.nv.reservedSmem.offset0,@object
	.size		.nv.reservedSmem.offset0,0x4
	.type		.nv.reservedSmem.cap,@object
	.size		.nv.reservedSmem.cap,0x4
